//
// Generated by NVIDIA NVVM Compiler
//
// Compiler Build ID: CL-36424714
// Cuda compilation tools, release 13.0, V13.0.88
// Based on NVVM 20.0.0
//

.version 9.0
.target sm_100
.address_size 64

	// .globl	default_function_kernel0
// _ZZ24default_function_kernel0E15pad_temp_shared has been demoted
// _ZZ24default_function_kernel0E13kernel_shared has been demoted

.visible .entry default_function_kernel0(
	.param .u64 .ptr .align 1 default_function_kernel0_param_0,
	.param .u64 .ptr .align 1 default_function_kernel0_param_1,
	.param .u64 .ptr .align 1 default_function_kernel0_param_2
)
{
	.reg .pred 	%p<176>;
	.reg .b16 	%rs<86>;
	.reg .b32 	%r<373>;
	.reg .b32 	%f<201>;
	.reg .b64 	%rd<36>;
	// demoted variable
	.shared .align 4 .b8 _ZZ24default_function_kernel0E15pad_temp_shared[864];
	// demoted variable
	.shared .align 4 .b8 _ZZ24default_function_kernel0E13kernel_shared[576];
	mov.u32 	%r57, %tid.y;
	mul.lo.s32 	%r58, %r57, 3;
	mov.u32 	%r59, %tid.x;
	mul.lo.s32 	%r60, %r59, 7;
	cvt.u16.u32 	%rs1, %r58;
	mov.u32 	%r61, %tid.z;
	mad.lo.s32 	%r62, %r61, 6, %r58;
	mul.lo.s32 	%r63, %r57, 54;
	mad.lo.s32 	%r64, %r61, 108, %r63;
	add.s32 	%r65, %r64, %r60;
	mov.u32 	%r67, %ctaid.y;
	shl.b32 	%r68, %r67, 2;
	add.s32 	%r69, %r68, %r58;
	mov.u32 	%r70, %ctaid.x;
	shl.b32 	%r71, %r70, 4;
	shl.b32 	%r72, %r61, 2;
	shl.b32 	%r73, %r57, 1;
	add.s32 	%r74, %r72, %r73;
	mul.lo.s32 	%r75, %r59, 5;
	shl.b32 	%r76, %r61, 3;
	shl.b32 	%r77, %r57, 2;
	add.s32 	%r78, %r76, %r77;
	mul.lo.s32 	%r79, %r57, 12;
	mad.lo.s32 	%r80, %r61, 24, %r79;
	shl.b32 	%r81, %r59, 1;
	cvt.u16.u32 	%rs2, %r60;
	mul.hi.u16 	%rs3, %rs2, 3641;
	cvt.u32.u16 	%r82, %rs3;
	add.s16 	%rs4, %rs3, %rs1;
	mul.hi.u16 	%rs5, %rs4, 10923;
	cvt.u32.u16 	%r83, %rs5;
	add.s32 	%r84, %r61, %r83;
	setp.gt.u32 	%p16, %r84, 1;
	add.s32 	%r85, %r62, %r82;
	setp.gt.u32 	%p17, %r85, 11;
	or.pred  	%p18, %p16, %p17;
	setp.gt.u32 	%p19, %r65, 215;
	or.pred  	%p1, %p18, %p19;
	or.b32  	%r87, %r69, %r82;
	setp.eq.s32 	%p20, %r87, 0;
	add.s32 	%r88, %r69, %r82;
	setp.gt.u32 	%p21, %r88, 112;
	or.pred  	%p2, %p20, %p21;
	mul.lo.s16 	%rs6, %rs2, 57;
	shr.u16 	%rs7, %rs6, 10;
	mul.lo.s16 	%rs8, %rs7, 18;
	sub.s16 	%rs9, %rs2, %rs8;
	cvt.u32.u16 	%r90, %rs9;
	and.b32  	%r91, %r90, 255;
	or.b32  	%r1, %r71, %r91;
	add.s32 	%r2, %r71, %r91;
	mul.wide.u16 	%r92, %rs3, 112;
	add.s32 	%r3, %r92, %r91;
	add.s32 	%r93, %r60, 1;
	cvt.u16.u32 	%rs10, %r93;
	mul.hi.u16 	%rs11, %rs10, 3641;
	cvt.u32.u16 	%r94, %rs11;
	add.s16 	%rs12, %rs11, %rs1;
	mul.hi.u16 	%rs13, %rs12, 10923;
	cvt.u32.u16 	%r95, %rs13;
	add.s32 	%r96, %r61, %r95;
	setp.gt.u32 	%p22, %r96, 1;
	add.s32 	%r97, %r62, %r94;
	setp.gt.u32 	%p23, %r97, 11;
	or.pred  	%p3, %p22, %p23;
	or.b32  	%r99, %r69, %r94;
	setp.eq.s32 	%p24, %r99, 0;
	add.s32 	%r100, %r69, %r94;
	setp.gt.u32 	%p25, %r100, 112;
	or.pred  	%p4, %p24, %p25;
	mul.lo.s16 	%rs14, %rs10, 57;
	shr.u16 	%rs15, %rs14, 10;
	mul.lo.s16 	%rs16, %rs15, 18;
	sub.s16 	%rs17, %rs10, %rs16;
	cvt.u32.u16 	%r102, %rs17;
	and.b32  	%r103, %r102, 255;
	or.b32  	%r4, %r71, %r103;
	add.s32 	%r5, %r71, %r103;
	mul.wide.u16 	%r104, %rs11, 112;
	add.s32 	%r6, %r104, %r103;
	add.s32 	%r105, %r60, 2;
	cvt.u16.u32 	%rs18, %r105;
	mul.hi.u16 	%rs19, %rs18, 3641;
	cvt.u32.u16 	%r106, %rs19;
	add.s16 	%rs20, %rs19, %rs1;
	mul.hi.u16 	%rs21, %rs20, 10923;
	cvt.u32.u16 	%r107, %rs21;
	add.s32 	%r108, %r61, %r107;
	setp.gt.u32 	%p26, %r108, 1;
	add.s32 	%r109, %r62, %r106;
	setp.gt.u32 	%p27, %r109, 11;
	or.pred  	%p5, %p26, %p27;
	or.b32  	%r111, %r69, %r106;
	setp.eq.s32 	%p28, %r111, 0;
	add.s32 	%r112, %r69, %r106;
	setp.gt.u32 	%p29, %r112, 112;
	or.pred  	%p6, %p28, %p29;
	mul.lo.s16 	%rs22, %rs18, 57;
	shr.u16 	%rs23, %rs22, 10;
	mul.lo.s16 	%rs24, %rs23, 18;
	sub.s16 	%rs25, %rs18, %rs24;
	cvt.u32.u16 	%r114, %rs25;
	and.b32  	%r115, %r114, 255;
	or.b32  	%r7, %r71, %r115;
	add.s32 	%r8, %r71, %r115;
	mul.wide.u16 	%r116, %rs19, 112;
	add.s32 	%r9, %r116, %r115;
	add.s32 	%r117, %r60, 3;
	cvt.u16.u32 	%rs26, %r117;
	mul.hi.u16 	%rs27, %rs26, 3641;
	cvt.u32.u16 	%r118, %rs27;
	add.s16 	%rs28, %rs27, %rs1;
	mul.hi.u16 	%rs29, %rs28, 10923;
	cvt.u32.u16 	%r119, %rs29;
	add.s32 	%r120, %r61, %r119;
	setp.gt.u32 	%p30, %r120, 1;
	add.s32 	%r121, %r62, %r118;
	setp.gt.u32 	%p31, %r121, 11;
	or.pred  	%p7, %p30, %p31;
	or.b32  	%r123, %r69, %r118;
	setp.eq.s32 	%p32, %r123, 0;
	add.s32 	%r124, %r69, %r118;
	setp.gt.u32 	%p33, %r124, 112;
	or.pred  	%p8, %p32, %p33;
	mul.lo.s16 	%rs30, %rs26, 57;
	shr.u16 	%rs31, %rs30, 10;
	mul.lo.s16 	%rs32, %rs31, 18;
	sub.s16 	%rs33, %rs26, %rs32;
	cvt.u32.u16 	%r126, %rs33;
	and.b32  	%r127, %r126, 255;
	or.b32  	%r10, %r71, %r127;
	add.s32 	%r11, %r71, %r127;
	mul.wide.u16 	%r128, %rs27, 112;
	add.s32 	%r12, %r128, %r127;
	add.s32 	%r129, %r60, 4;
	cvt.u16.u32 	%rs34, %r129;
	mul.hi.u16 	%rs35, %rs34, 3641;
	cvt.u32.u16 	%r130, %rs35;
	add.s16 	%rs36, %rs35, %rs1;
	mul.hi.u16 	%rs37, %rs36, 10923;
	cvt.u32.u16 	%r131, %rs37;
	add.s32 	%r132, %r61, %r131;
	setp.gt.u32 	%p34, %r132, 1;
	add.s32 	%r133, %r62, %r130;
	setp.gt.u32 	%p35, %r133, 11;
	or.pred  	%p9, %p34, %p35;
	or.b32  	%r135, %r69, %r130;
	setp.eq.s32 	%p36, %r135, 0;
	add.s32 	%r136, %r69, %r130;
	setp.gt.u32 	%p37, %r136, 112;
	or.pred  	%p10, %p36, %p37;
	mul.lo.s16 	%rs38, %rs34, 57;
	shr.u16 	%rs39, %rs38, 10;
	mul.lo.s16 	%rs40, %rs39, 18;
	sub.s16 	%rs41, %rs34, %rs40;
	cvt.u32.u16 	%r138, %rs41;
	and.b32  	%r139, %r138, 255;
	or.b32  	%r13, %r71, %r139;
	add.s32 	%r14, %r71, %r139;
	mul.wide.u16 	%r140, %rs35, 112;
	add.s32 	%r15, %r140, %r139;
	add.s16 	%rs42, %rs2, 5;
	mul.hi.u16 	%rs43, %rs42, 3641;
	cvt.u32.u16 	%r141, %rs43;
	add.s16 	%rs44, %rs43, %rs1;
	mul.hi.u16 	%rs45, %rs44, 10923;
	cvt.u32.u16 	%r142, %rs45;
	add.s32 	%r143, %r61, %r142;
	setp.gt.u32 	%p38, %r143, 1;
	add.s32 	%r144, %r62, %r141;
	setp.gt.u32 	%p39, %r144, 11;
	or.pred  	%p11, %p38, %p39;
	or.b32  	%r146, %r69, %r141;
	setp.eq.s32 	%p40, %r146, 0;
	add.s32 	%r147, %r69, %r141;
	setp.gt.u32 	%p41, %r147, 112;
	or.pred  	%p12, %p40, %p41;
	add.s16 	%rs46, %rs6, 285;
	shr.u16 	%rs47, %rs46, 10;
	mul.lo.s16 	%rs48, %rs47, 18;
	sub.s16 	%rs49, %rs42, %rs48;
	cvt.u32.u16 	%r149, %rs49;
	and.b32  	%r150, %r149, 255;
	or.b32  	%r16, %r71, %r150;
	add.s32 	%r17, %r71, %r150;
	mul.wide.u16 	%r151, %rs43, 112;
	add.s32 	%r18, %r151, %r150;
	add.s16 	%rs50, %rs2, 6;
	mul.hi.u16 	%rs51, %rs50, 3641;
	cvt.u32.u16 	%r152, %rs51;
	add.s16 	%rs52, %rs51, %rs1;
	mul.hi.u16 	%rs53, %rs52, 10923;
	cvt.u32.u16 	%r153, %rs53;
	add.s32 	%r154, %r61, %r153;
	setp.gt.u32 	%p42, %r154, 1;
	add.s32 	%r155, %r62, %r152;
	setp.gt.u32 	%p43, %r155, 11;
	or.pred  	%p13, %p42, %p43;
	or.b32  	%r157, %r69, %r152;
	setp.eq.s32 	%p44, %r157, 0;
	add.s32 	%r158, %r69, %r152;
	setp.gt.u32 	%p45, %r158, 112;
	or.pred  	%p14, %p44, %p45;
	add.s16 	%rs54, %rs6, 342;
	shr.u16 	%rs55, %rs54, 10;
	mul.lo.s16 	%rs56, %rs55, 18;
	sub.s16 	%rs57, %rs50, %rs56;
	cvt.u32.u16 	%r160, %rs57;
	and.b32  	%r161, %r160, 255;
	or.b32  	%r19, %r71, %r161;
	add.s32 	%r20, %r71, %r161;
	mul.wide.u16 	%r162, %rs51, 112;
	add.s32 	%r21, %r162, %r161;
	cvt.u16.u32 	%rs58, %r75;
	mul.hi.u16 	%rs59, %rs58, 3641;
	cvt.u32.u16 	%r163, %rs59;
	add.s32 	%r22, %r74, %r163;
	mul.hi.u16 	%rs60, %rs58, 7282;
	cvt.u32.u16 	%r164, %rs60;
	add.s32 	%r23, %r78, %r164;
	mul.hi.u16 	%rs61, %rs58, 21846;
	cvt.u32.u16 	%r165, %rs61;
	add.s32 	%r24, %r80, %r165;
	mul.wide.u16 	%r166, %rs59, 576;
	add.s32 	%r167, %r75, -18;
	setp.lt.u32 	%p46, %r59, 4;
	selp.b32 	%r168, %r75, %r167, %p46;
	add.s32 	%r25, %r168, %r166;
	sub.s32 	%r169, %r93, %r81;
	cvt.u16.u32 	%rs62, %r169;
	mul.hi.u16 	%rs63, %rs62, -7281;
	shr.u16 	%rs64, %rs63, 4;
	cvt.u32.u16 	%r170, %rs64;
	add.s32 	%r26, %r74, %r170;
	shr.u16 	%rs65, %rs63, 3;
	cvt.u32.u16 	%r171, %rs65;
	add.s32 	%r27, %r78, %r171;
	mul.hi.u16 	%rs66, %rs62, -21845;
	shr.u16 	%rs67, %rs66, 1;
	cvt.u32.u16 	%r172, %rs67;
	add.s32 	%r28, %r80, %r172;
	mul.wide.u16 	%r173, %rs64, 576;
	add.s32 	%r174, %r169, -18;
	selp.b32 	%r175, %r169, %r174, %p46;
	add.s32 	%r29, %r175, %r173;
	sub.s32 	%r176, %r105, %r81;
	cvt.u16.u32 	%rs68, %r176;
	mul.hi.u16 	%rs69, %rs68, -7281;
	shr.u16 	%rs70, %rs69, 4;
	cvt.u32.u16 	%r177, %rs70;
	add.s32 	%r30, %r74, %r177;
	shr.u16 	%rs71, %rs69, 3;
	cvt.u32.u16 	%r178, %rs71;
	add.s32 	%r31, %r78, %r178;
	mul.hi.u16 	%rs72, %rs68, -21845;
	shr.u16 	%rs73, %rs72, 1;
	cvt.u32.u16 	%r179, %rs73;
	add.s32 	%r32, %r80, %r179;
	mul.wide.u16 	%r180, %rs70, 576;
	add.s32 	%r181, %r176, -18;
	selp.b32 	%r182, %r176, %r181, %p46;
	add.s32 	%r33, %r182, %r180;
	sub.s32 	%r183, %r117, %r81;
	cvt.u16.u32 	%rs74, %r183;
	mul.hi.u16 	%rs75, %rs74, -7281;
	shr.u16 	%rs76, %rs75, 4;
	cvt.u32.u16 	%r184, %rs76;
	add.s32 	%r34, %r74, %r184;
	shr.u16 	%rs77, %rs75, 3;
	cvt.u32.u16 	%r185, %rs77;
	add.s32 	%r35, %r78, %r185;
	mul.hi.u16 	%rs78, %rs74, -21845;
	shr.u16 	%rs79, %rs78, 1;
	cvt.u32.u16 	%r186, %rs79;
	add.s32 	%r36, %r80, %r186;
	mul.wide.u16 	%r187, %rs76, 576;
	add.s32 	%r188, %r183, -18;
	setp.lt.u32 	%p47, %r59, 3;
	selp.b32 	%r189, %r183, %r188, %p47;
	add.s32 	%r37, %r189, %r187;
	sub.s32 	%r190, %r129, %r81;
	cvt.u16.u32 	%rs80, %r190;
	mul.hi.u16 	%rs81, %rs80, -7281;
	shr.u16 	%rs82, %rs81, 4;
	cvt.u32.u16 	%r191, %rs82;
	add.s32 	%r38, %r74, %r191;
	shr.u16 	%rs83, %rs81, 3;
	cvt.u32.u16 	%r192, %rs83;
	add.s32 	%r39, %r78, %r192;
	mul.hi.u16 	%rs84, %rs80, -21845;
	shr.u16 	%rs85, %rs84, 1;
	cvt.u32.u16 	%r193, %rs85;
	add.s32 	%r40, %r80, %r193;
	mul.wide.u16 	%r194, %rs82, 576;
	add.s32 	%r195, %r190, -18;
	selp.b32 	%r196, %r190, %r195, %p47;
	add.s32 	%r41, %r196, %r194;
	mov.b32 	%r369, 0;
	mov.f32 	%f185, 0f00000000;
	mov.f32 	%f186, %f185;
	mov.f32 	%f187, %f185;
	mov.f32 	%f188, %f185;
	mov.f32 	%f189, %f185;
	mov.f32 	%f190, %f185;
	mov.f32 	%f191, %f185;
	mov.f32 	%f192, %f185;
	mov.f32 	%f193, %f185;
	mov.f32 	%f194, %f185;
	mov.f32 	%f195, %f185;
	mov.f32 	%f196, %f185;
	mov.f32 	%f197, %f185;
	mov.f32 	%f198, %f185;
	mov.f32 	%f199, %f185;
	mov.f32 	%f200, %f185;
$L__BB0_1:
	ld.param.u64 	%rd33, [default_function_kernel0_param_0];
	mov.u32 	%r197, %tid.z;
	mov.u32 	%r198, %tid.y;
	mov.u32 	%r199, %tid.x;
	mul.lo.s32 	%r200, %r199, 7;
	mad.lo.s32 	%r201, %r198, 54, %r200;
	mad.lo.s32 	%r44, %r197, 108, %r201;
	cvta.to.global.u64 	%rd1, %rd33;
	setp.gt.u32 	%p48, %r199, 7;
	setp.gt.u32 	%p49, %r201, 107;
	bar.sync 	0;
	mov.u32 	%r202, %ctaid.y;
	mul.lo.s32 	%r203, %r202, 448;
	mad.lo.s32 	%r204, %r197, 12544, %r203;
	mad.lo.s32 	%r205, %r198, 336, %r204;
	mov.u32 	%r206, %ctaid.x;
	shl.b32 	%r207, %r206, 4;
	add.s32 	%r208, %r205, %r207;
	mad.lo.s32 	%r209, %r369, 25088, %r208;
	add.s32 	%r46, %r209, -113;
	or.pred  	%p50, %p1, %p49;
	or.pred  	%p51, %p50, %p48;
	@%p51 bra 	$L__BB0_5;
	setp.gt.u32 	%p52, %r2, 112;
	setp.eq.s32 	%p53, %r1, 0;
	or.pred  	%p54, %p2, %p53;
	or.pred  	%p55, %p54, %p52;
	mov.f32 	%f162, 0f00000000;
	@%p55 bra 	$L__BB0_4;
	add.s32 	%r212, %r46, %r3;
	mul.wide.s32 	%rd6, %r212, 4;
	add.s64 	%rd7, %rd1, %rd6;
	ld.global.nc.f32 	%f162, [%rd7];
$L__BB0_4:
	shl.b32 	%r213, %r44, 2;
	mov.u32 	%r214, _ZZ24default_function_kernel0E15pad_temp_shared;
	add.s32 	%r215, %r214, %r213;
	st.shared.f32 	[%r215], %f162;
$L__BB0_5:
	setp.gt.u32 	%p56, %r201, 106;
	setp.gt.u32 	%p57, %r44, 214;
	setp.gt.u32 	%p58, %r199, 7;
	or.pred  	%p59, %p3, %p57;
	or.pred  	%p60, %p59, %p56;
	or.pred  	%p61, %p60, %p58;
	@%p61 bra 	$L__BB0_9;
	setp.gt.u32 	%p62, %r5, 112;
	setp.eq.s32 	%p63, %r4, 0;
	or.pred  	%p64, %p4, %p63;
	or.pred  	%p65, %p64, %p62;
	mov.f32 	%f163, 0f00000000;
	@%p65 bra 	$L__BB0_8;
	add.s32 	%r218, %r46, %r6;
	mul.wide.s32 	%rd8, %r218, 4;
	add.s64 	%rd9, %rd1, %rd8;
	ld.global.nc.f32 	%f163, [%rd9];
$L__BB0_8:
	shl.b32 	%r219, %r44, 2;
	mov.u32 	%r220, _ZZ24default_function_kernel0E15pad_temp_shared;
	add.s32 	%r221, %r220, %r219;
	st.shared.f32 	[%r221+4], %f163;
$L__BB0_9:
	setp.gt.u32 	%p66, %r201, 105;
	setp.gt.u32 	%p67, %r44, 213;
	setp.gt.u32 	%p68, %r199, 7;
	or.pred  	%p69, %p5, %p67;
	or.pred  	%p70, %p69, %p66;
	or.pred  	%p71, %p70, %p68;
	@%p71 bra 	$L__BB0_13;
	setp.gt.u32 	%p72, %r8, 112;
	setp.eq.s32 	%p73, %r7, 0;
	or.pred  	%p74, %p6, %p73;
	or.pred  	%p75, %p74, %p72;
	mov.f32 	%f164, 0f00000000;
	@%p75 bra 	$L__BB0_12;
	add.s32 	%r224, %r46, %r9;
	mul.wide.s32 	%rd10, %r224, 4;
	add.s64 	%rd11, %rd1, %rd10;
	ld.global.nc.f32 	%f164, [%rd11];
$L__BB0_12:
	shl.b32 	%r225, %r44, 2;
	mov.u32 	%r226, _ZZ24default_function_kernel0E15pad_temp_shared;
	add.s32 	%r227, %r226, %r225;
	st.shared.f32 	[%r227+8], %f164;
$L__BB0_13:
	setp.gt.u32 	%p76, %r201, 104;
	setp.gt.u32 	%p77, %r44, 212;
	setp.gt.u32 	%p78, %r199, 7;
	or.pred  	%p79, %p7, %p77;
	or.pred  	%p80, %p79, %p76;
	or.pred  	%p81, %p80, %p78;
	@%p81 bra 	$L__BB0_17;
	setp.gt.u32 	%p82, %r11, 112;
	setp.eq.s32 	%p83, %r10, 0;
	or.pred  	%p84, %p8, %p83;
	or.pred  	%p85, %p84, %p82;
	mov.f32 	%f165, 0f00000000;
	@%p85 bra 	$L__BB0_16;
	add.s32 	%r230, %r46, %r12;
	mul.wide.s32 	%rd12, %r230, 4;
	add.s64 	%rd13, %rd1, %rd12;
	ld.global.nc.f32 	%f165, [%rd13];
$L__BB0_16:
	shl.b32 	%r231, %r44, 2;
	mov.u32 	%r232, _ZZ24default_function_kernel0E15pad_temp_shared;
	add.s32 	%r233, %r232, %r231;
	st.shared.f32 	[%r233+12], %f165;
$L__BB0_17:
	setp.gt.u32 	%p86, %r201, 103;
	setp.gt.u32 	%p87, %r44, 211;
	setp.gt.u32 	%p88, %r199, 7;
	or.pred  	%p89, %p9, %p87;
	or.pred  	%p90, %p89, %p86;
	or.pred  	%p91, %p90, %p88;
	@%p91 bra 	$L__BB0_21;
	setp.gt.u32 	%p92, %r14, 112;
	setp.eq.s32 	%p93, %r13, 0;
	or.pred  	%p94, %p10, %p93;
	or.pred  	%p95, %p94, %p92;
	mov.f32 	%f166, 0f00000000;
	@%p95 bra 	$L__BB0_20;
	add.s32 	%r236, %r46, %r15;
	mul.wide.s32 	%rd14, %r236, 4;
	add.s64 	%rd15, %rd1, %rd14;
	ld.global.nc.f32 	%f166, [%rd15];
$L__BB0_20:
	shl.b32 	%r237, %r44, 2;
	mov.u32 	%r238, _ZZ24default_function_kernel0E15pad_temp_shared;
	add.s32 	%r239, %r238, %r237;
	st.shared.f32 	[%r239+16], %f166;
$L__BB0_21:
	setp.gt.u32 	%p96, %r199, 6;
	setp.gt.u32 	%p97, %r201, 102;
	setp.gt.u32 	%p98, %r44, 210;
	or.pred  	%p99, %p11, %p98;
	or.pred  	%p100, %p99, %p97;
	or.pred  	%p101, %p100, %p96;
	@%p101 bra 	$L__BB0_25;
	setp.gt.u32 	%p102, %r17, 112;
	setp.eq.s32 	%p103, %r16, 0;
	or.pred  	%p104, %p12, %p103;
	or.pred  	%p105, %p104, %p102;
	mov.f32 	%f167, 0f00000000;
	@%p105 bra 	$L__BB0_24;
	add.s32 	%r242, %r46, %r18;
	mul.wide.s32 	%rd16, %r242, 4;
	add.s64 	%rd17, %rd1, %rd16;
	ld.global.nc.f32 	%f167, [%rd17];
$L__BB0_24:
	shl.b32 	%r243, %r44, 2;
	mov.u32 	%r244, _ZZ24default_function_kernel0E15pad_temp_shared;
	add.s32 	%r245, %r244, %r243;
	st.shared.f32 	[%r245+20], %f167;
$L__BB0_25:
	setp.gt.u32 	%p106, %r201, 101;
	setp.gt.u32 	%p107, %r44, 209;
	setp.gt.u32 	%p108, %r199, 6;
	or.pred  	%p109, %p13, %p107;
	or.pred  	%p110, %p109, %p106;
	or.pred  	%p111, %p110, %p108;
	@%p111 bra 	$L__BB0_29;
	setp.gt.u32 	%p112, %r20, 112;
	setp.eq.s32 	%p113, %r19, 0;
	or.pred  	%p114, %p14, %p113;
	or.pred  	%p115, %p114, %p112;
	mov.f32 	%f168, 0f00000000;
	@%p115 bra 	$L__BB0_28;
	add.s32 	%r248, %r46, %r21;
	mul.wide.s32 	%rd18, %r248, 4;
	add.s64 	%rd19, %rd1, %rd18;
	ld.global.nc.f32 	%f168, [%rd19];
$L__BB0_28:
	shl.b32 	%r249, %r44, 2;
	mov.u32 	%r250, _ZZ24default_function_kernel0E15pad_temp_shared;
	add.s32 	%r251, %r250, %r249;
	st.shared.f32 	[%r251+24], %f168;
$L__BB0_29:
	ld.param.u64 	%rd34, [default_function_kernel0_param_1];
	cvta.to.global.u64 	%rd2, %rd34;
	mov.u32 	%r252, %tid.y;
	mul.lo.s32 	%r253, %r199, 5;
	mad.lo.s32 	%r254, %r252, 36, %r253;
	setp.gt.u32 	%p116, %r254, 71;
	mov.u32 	%r256, %tid.z;
	mad.lo.s32 	%r257, %r256, 72, %r254;
	setp.gt.u32 	%p117, %r257, 143;
	setp.gt.u32 	%p118, %r24, 47;
	setp.gt.u32 	%p119, %r23, 15;
	setp.gt.u32 	%p120, %r22, 7;
	setp.gt.u32 	%p121, %r199, 7;
	or.pred  	%p122, %p120, %p119;
	or.pred  	%p123, %p122, %p118;
	or.pred  	%p124, %p123, %p117;
	or.pred  	%p125, %p124, %p116;
	or.pred  	%p126, %p125, %p121;
	@%p126 bra 	$L__BB0_31;
	mov.u32 	%r260, %ctaid.z;
	mov.u32 	%r261, %tid.z;
	mul.lo.s32 	%r262, %r261, 2304;
	mad.lo.s32 	%r263, %r260, 4608, %r262;
	mov.u32 	%r264, %tid.y;
	mad.lo.s32 	%r265, %r264, 1152, %r263;
	mad.lo.s32 	%r266, %r369, 18, %r265;
	add.s32 	%r267, %r266, %r25;
	mul.wide.u32 	%rd20, %r267, 4;
	add.s64 	%rd21, %rd2, %rd20;
	ld.global.nc.f32 	%f87, [%rd21];
	shl.b32 	%r268, %r257, 2;
	mov.u32 	%r269, _ZZ24default_function_kernel0E13kernel_shared;
	add.s32 	%r270, %r269, %r268;
	st.shared.f32 	[%r270], %f87;
$L__BB0_31:
	mov.u32 	%r271, %tid.y;
	mul.lo.s32 	%r272, %r199, 5;
	mad.lo.s32 	%r273, %r271, 36, %r272;
	setp.gt.u32 	%p127, %r273, 70;
	setp.gt.u32 	%p128, %r257, 142;
	setp.gt.u32 	%p129, %r28, 47;
	setp.gt.u32 	%p130, %r27, 15;
	setp.gt.u32 	%p131, %r26, 7;
	setp.gt.u32 	%p132, %r199, 6;
	or.pred  	%p133, %p131, %p130;
	or.pred  	%p134, %p133, %p129;
	or.pred  	%p135, %p134, %p128;
	or.pred  	%p136, %p135, %p127;
	or.pred  	%p137, %p136, %p132;
	@%p137 bra 	$L__BB0_33;
	mov.u32 	%r277, %ctaid.z;
	mov.u32 	%r278, %tid.z;
	mul.lo.s32 	%r279, %r278, 2304;
	mad.lo.s32 	%r280, %r277, 4608, %r279;
	mov.u32 	%r281, %tid.y;
	mad.lo.s32 	%r282, %r281, 1152, %r280;
	mad.lo.s32 	%r283, %r369, 18, %r282;
	add.s32 	%r284, %r283, %r29;
	mul.wide.u32 	%rd22, %r284, 4;
	add.s64 	%rd23, %rd2, %rd22;
	ld.global.nc.f32 	%f88, [%rd23];
	shl.b32 	%r285, %r257, 2;
	mov.u32 	%r286, _ZZ24default_function_kernel0E13kernel_shared;
	add.s32 	%r287, %r286, %r285;
	st.shared.f32 	[%r287+4], %f88;
$L__BB0_33:
	mov.u32 	%r288, %tid.y;
	mul.lo.s32 	%r289, %r199, 5;
	mad.lo.s32 	%r290, %r288, 36, %r289;
	setp.gt.u32 	%p138, %r290, 69;
	setp.gt.u32 	%p139, %r257, 141;
	setp.gt.u32 	%p140, %r32, 47;
	setp.gt.u32 	%p141, %r31, 15;
	setp.gt.u32 	%p142, %r30, 7;
	setp.gt.u32 	%p143, %r199, 6;
	or.pred  	%p144, %p142, %p141;
	or.pred  	%p145, %p144, %p140;
	or.pred  	%p146, %p145, %p139;
	or.pred  	%p147, %p146, %p138;
	or.pred  	%p148, %p147, %p143;
	@%p148 bra 	$L__BB0_35;
	mov.u32 	%r294, %ctaid.z;
	mov.u32 	%r295, %tid.z;
	mul.lo.s32 	%r296, %r295, 2304;
	mad.lo.s32 	%r297, %r294, 4608, %r296;
	mov.u32 	%r298, %tid.y;
	mad.lo.s32 	%r299, %r298, 1152, %r297;
	mad.lo.s32 	%r300, %r369, 18, %r299;
	add.s32 	%r301, %r300, %r33;
	mul.wide.u32 	%rd24, %r301, 4;
	add.s64 	%rd25, %rd2, %rd24;
	ld.global.nc.f32 	%f89, [%rd25];
	shl.b32 	%r302, %r257, 2;
	mov.u32 	%r303, _ZZ24default_function_kernel0E13kernel_shared;
	add.s32 	%r304, %r303, %r302;
	st.shared.f32 	[%r304+8], %f89;
$L__BB0_35:
	mov.u32 	%r305, %tid.y;
	mul.lo.s32 	%r306, %r199, 5;
	mad.lo.s32 	%r307, %r305, 36, %r306;
	setp.gt.u32 	%p149, %r307, 68;
	setp.gt.u32 	%p150, %r257, 140;
	setp.gt.u32 	%p151, %r36, 47;
	setp.gt.u32 	%p152, %r35, 15;
	setp.gt.u32 	%p153, %r34, 7;
	setp.gt.u32 	%p154, %r199, 6;
	or.pred  	%p155, %p153, %p152;
	or.pred  	%p156, %p155, %p151;
	or.pred  	%p157, %p156, %p150;
	or.pred  	%p158, %p157, %p149;
	or.pred  	%p159, %p158, %p154;
	@%p159 bra 	$L__BB0_37;
	mov.u32 	%r311, %ctaid.z;
	mov.u32 	%r312, %tid.z;
	mul.lo.s32 	%r313, %r312, 2304;
	mad.lo.s32 	%r314, %r311, 4608, %r313;
	mov.u32 	%r315, %tid.y;
	mad.lo.s32 	%r316, %r315, 1152, %r314;
	mad.lo.s32 	%r317, %r369, 18, %r316;
	add.s32 	%r318, %r317, %r37;
	mul.wide.u32 	%rd26, %r318, 4;
	add.s64 	%rd27, %rd2, %rd26;
	ld.global.nc.f32 	%f90, [%rd27];
	shl.b32 	%r319, %r257, 2;
	mov.u32 	%r320, _ZZ24default_function_kernel0E13kernel_shared;
	add.s32 	%r321, %r320, %r319;
	st.shared.f32 	[%r321+12], %f90;
$L__BB0_37:
	mov.u32 	%r322, %tid.y;
	mul.lo.s32 	%r323, %r199, 5;
	mad.lo.s32 	%r324, %r322, 36, %r323;
	setp.gt.u32 	%p160, %r324, 67;
	setp.gt.u32 	%p161, %r257, 139;
	setp.gt.u32 	%p162, %r40, 47;
	setp.gt.u32 	%p163, %r39, 15;
	setp.gt.u32 	%p164, %r38, 7;
	setp.gt.u32 	%p165, %r199, 6;
	or.pred  	%p166, %p164, %p163;
	or.pred  	%p167, %p166, %p162;
	or.pred  	%p168, %p167, %p161;
	or.pred  	%p169, %p168, %p160;
	or.pred  	%p170, %p169, %p165;
	@%p170 bra 	$L__BB0_39;
	mov.u32 	%r328, %ctaid.z;
	mov.u32 	%r329, %tid.z;
	mul.lo.s32 	%r330, %r329, 2304;
	mad.lo.s32 	%r331, %r328, 4608, %r330;
	mov.u32 	%r332, %tid.y;
	mad.lo.s32 	%r333, %r332, 1152, %r331;
	mad.lo.s32 	%r334, %r369, 18, %r333;
	add.s32 	%r335, %r334, %r41;
	mul.wide.u32 	%rd28, %r335, 4;
	add.s64 	%rd29, %rd2, %rd28;
	ld.global.nc.f32 	%f91, [%rd29];
	shl.b32 	%r336, %r257, 2;
	mov.u32 	%r337, _ZZ24default_function_kernel0E13kernel_shared;
	add.s32 	%r338, %r337, %r336;
	st.shared.f32 	[%r338+16], %f91;
$L__BB0_39:
	bar.sync 	0;
	mov.b32 	%r370, 0;
	mov.pred 	%p175, -1;
$L__BB0_40:
	mov.pred 	%p15, %p175;
	mov.u32 	%r341, %tid.y;
	mov.u32 	%r342, %tid.x;
	shl.b32 	%r343, %r342, 1;
	mad.lo.s32 	%r344, %r341, 18, %r343;
	mad.lo.s32 	%r345, %r370, 108, %r344;
	shl.b32 	%r346, %r345, 2;
	mov.u32 	%r347, _ZZ24default_function_kernel0E15pad_temp_shared;
	add.s32 	%r348, %r347, %r346;
	add.s32 	%r371, %r348, 148;
	mov.u32 	%r349, %tid.z;
	mov.u32 	%r350, _ZZ24default_function_kernel0E13kernel_shared;
	mad.lo.s32 	%r351, %r349, 288, %r350;
	mad.lo.s32 	%r352, %r370, 36, %r351;
	add.s32 	%r50, %r352, 144;
	mov.b32 	%r372, 148;
$L__BB0_41:
	ld.shared.f32 	%f92, [%r371+-148];
	ld.shared.f32 	%f93, [%r371+-4];
	ld.shared.f32 	%f94, [%r371+-144];
	ld.shared.f32 	%f95, [%r371];
	ld.shared.f32 	%f96, [%r371+-76];
	ld.shared.f32 	%f97, [%r371+68];
	ld.shared.f32 	%f98, [%r371+-72];
	ld.shared.f32 	%f99, [%r371+72];
	ld.shared.f32 	%f100, [%r371+140];
	ld.shared.f32 	%f101, [%r371+144];
	add.s32 	%r353, %r50, %r372;
	ld.shared.f32 	%f102, [%r353+-292];
	ld.shared.f32 	%f103, [%r353+-280];
	ld.shared.f32 	%f104, [%r353+-268];
	ld.shared.f32 	%f105, [%r353+-220];
	ld.shared.f32 	%f106, [%r353+-208];
	ld.shared.f32 	%f107, [%r353+-196];
	ld.shared.f32 	%f108, [%r353+-148];
	ld.shared.f32 	%f109, [%r353+-136];
	ld.shared.f32 	%f110, [%r353+-124];
	ld.shared.f32 	%f111, [%r353+-76];
	ld.shared.f32 	%f112, [%r353+-64];
	ld.shared.f32 	%f113, [%r353+-52];
	fma.rn.f32 	%f114, %f92, %f102, %f185;
	fma.rn.f32 	%f115, %f93, %f102, %f193;
	fma.rn.f32 	%f116, %f94, %f102, %f186;
	fma.rn.f32 	%f117, %f95, %f102, %f194;
	fma.rn.f32 	%f118, %f92, %f105, %f187;
	fma.rn.f32 	%f119, %f93, %f105, %f195;
	fma.rn.f32 	%f120, %f94, %f105, %f188;
	fma.rn.f32 	%f121, %f95, %f105, %f196;
	fma.rn.f32 	%f122, %f92, %f108, %f189;
	fma.rn.f32 	%f123, %f93, %f108, %f197;
	fma.rn.f32 	%f124, %f94, %f108, %f190;
	fma.rn.f32 	%f125, %f95, %f108, %f198;
	fma.rn.f32 	%f126, %f92, %f111, %f191;
	fma.rn.f32 	%f127, %f93, %f111, %f199;
	fma.rn.f32 	%f128, %f94, %f111, %f192;
	fma.rn.f32 	%f129, %f95, %f111, %f200;
	fma.rn.f32 	%f130, %f96, %f103, %f114;
	fma.rn.f32 	%f131, %f97, %f103, %f115;
	fma.rn.f32 	%f132, %f98, %f103, %f116;
	fma.rn.f32 	%f133, %f99, %f103, %f117;
	fma.rn.f32 	%f134, %f96, %f106, %f118;
	fma.rn.f32 	%f135, %f97, %f106, %f119;
	fma.rn.f32 	%f136, %f98, %f106, %f120;
	fma.rn.f32 	%f137, %f99, %f106, %f121;
	fma.rn.f32 	%f138, %f96, %f109, %f122;
	fma.rn.f32 	%f139, %f97, %f109, %f123;
	fma.rn.f32 	%f140, %f98, %f109, %f124;
	fma.rn.f32 	%f141, %f99, %f109, %f125;
	fma.rn.f32 	%f142, %f96, %f112, %f126;
	fma.rn.f32 	%f143, %f97, %f112, %f127;
	fma.rn.f32 	%f144, %f98, %f112, %f128;
	fma.rn.f32 	%f145, %f99, %f112, %f129;
	fma.rn.f32 	%f185, %f93, %f104, %f130;
	fma.rn.f32 	%f193, %f100, %f104, %f131;
	fma.rn.f32 	%f186, %f95, %f104, %f132;
	fma.rn.f32 	%f194, %f101, %f104, %f133;
	fma.rn.f32 	%f187, %f93, %f107, %f134;
	fma.rn.f32 	%f195, %f100, %f107, %f135;
	fma.rn.f32 	%f188, %f95, %f107, %f136;
	fma.rn.f32 	%f196, %f101, %f107, %f137;
	fma.rn.f32 	%f189, %f93, %f110, %f138;
	fma.rn.f32 	%f197, %f100, %f110, %f139;
	fma.rn.f32 	%f190, %f95, %f110, %f140;
	fma.rn.f32 	%f198, %f101, %f110, %f141;
	fma.rn.f32 	%f191, %f93, %f113, %f142;
	fma.rn.f32 	%f199, %f100, %f113, %f143;
	fma.rn.f32 	%f192, %f95, %f113, %f144;
	fma.rn.f32 	%f200, %f101, %f113, %f145;
	add.s32 	%r372, %r372, 4;
	add.s32 	%r371, %r371, 4;
	setp.ne.s32 	%p172, %r372, 160;
	@%p172 bra 	$L__BB0_41;
	mov.b32 	%r370, 1;
	mov.pred 	%p175, 0;
	@%p15 bra 	$L__BB0_40;
	add.s32 	%r369, %r369, 1;
	setp.ne.s32 	%p174, %r369, 32;
	@%p174 bra 	$L__BB0_1;
	ld.param.u64 	%rd35, [default_function_kernel0_param_2];
	cvta.to.global.u64 	%rd30, %rd35;
	mov.u32 	%r355, %ctaid.z;
	mov.u32 	%r356, %tid.z;
	mul.lo.s32 	%r357, %r356, 50176;
	mad.lo.s32 	%r358, %r355, 100352, %r357;
	mov.u32 	%r359, %tid.y;
	mov.u32 	%r360, %ctaid.y;
	mad.lo.s32 	%r361, %r360, 448, %r358;
	mad.lo.s32 	%r362, %r359, 112, %r361;
	mov.u32 	%r363, %ctaid.x;
	shl.b32 	%r364, %r363, 4;
	add.s32 	%r365, %r362, %r364;
	mov.u32 	%r366, %tid.x;
	shl.b32 	%r367, %r366, 1;
	add.s32 	%r368, %r365, %r367;
	mul.wide.u32 	%rd31, %r368, 4;
	add.s64 	%rd32, %rd30, %rd31;
	st.global.f32 	[%rd32], %f185;
	st.global.f32 	[%rd32+896], %f193;
	st.global.f32 	[%rd32+4], %f186;
	st.global.f32 	[%rd32+900], %f194;
	st.global.f32 	[%rd32+50176], %f187;
	st.global.f32 	[%rd32+51072], %f195;
	st.global.f32 	[%rd32+50180], %f188;
	st.global.f32 	[%rd32+51076], %f196;
	st.global.f32 	[%rd32+100352], %f189;
	st.global.f32 	[%rd32+101248], %f197;
	st.global.f32 	[%rd32+100356], %f190;
	st.global.f32 	[%rd32+101252], %f198;
	st.global.f32 	[%rd32+150528], %f191;
	st.global.f32 	[%rd32+151424], %f199;
	st.global.f32 	[%rd32+150532], %f192;
	st.global.f32 	[%rd32+151428], %f200;
	ret;

}


// ===== COMPILED SASS (sm_100) =====

	.target	sm_100

	.elftype	@"ET_EXEC"


//--------------------- .note.nv.tkinfo           --------------------------
	.section	.note.nv.tkinfo,"",@"SHT_NOTE"
	.sectionflags	@"SHF_NOTE_NV_TKINFO"
	.tkinfo
        /*0018*/ 	.word	0x00000002
        /*0030*/ 	.string	""
        /*0030*/ 	.string	"ptxas"
        /*0030*/ 	.string	"Cuda compilation tools, release 13.0, V13.0.88"
        /*0030*/ 	.string	"Build cuda_13.0.r13.0/compiler.36424714_0"
        /*0030*/ 	.string	"-arch sm_100 -m 64 "



//--------------------- .note.nv.cuinfo           --------------------------
	.section	.note.nv.cuinfo,"",@"SHT_NOTE"
	.sectionflags	@"SHF_NOTE_NV_CUINFO"
        /*0018*/ 	.short	0x0002
        /*001a*/ 	.short	0x0064
        /*001c*/ 	.short	0x0082
	.zero		2


//--------------------- .nv.info                  --------------------------
	.section	.nv.info,"",@"SHT_CUDA_INFO"
	.align	4


	//----- nvinfo : EIATTR_REGCOUNT
	.align		4
        /*0000*/ 	.byte	0x04, 0x2f
        /*0002*/ 	.short	(.L_1 - .L_0)
	.align		4
.L_0:
        /*0004*/ 	.word	index@(default_function_kernel0)
        /*0008*/ 	.word	0x00000050


	//----- nvinfo : EIATTR_FRAME_SIZE
	.align		4
.L_1:
        /*000c*/ 	.byte	0x04, 0x11
        /*000e*/ 	.short	(.L_3 - .L_2)
	.align		4
.L_2:
        /*0010*/ 	.word	index@(default_function_kernel0)
        /*0014*/ 	.word	0x00000000


	//----- nvinfo : EIATTR_MIN_STACK_SIZE
	.align		4
.L_3:
        /*0018*/ 	.byte	0x04, 0x12
        /*001a*/ 	.short	(.L_5 - .L_4)
	.align		4
.L_4:
        /*001c*/ 	.word	index@(default_function_kernel0)
        /*0020*/ 	.word	0x00000000
.L_5:


//--------------------- .nv.compat                --------------------------
	.section	.nv.compat,"",@"SHT_CUDA_COMPAT_INFO"
	.align	4
        /*0000*/ 	.byte	0x02, 0x09, 0x00, 0x00, 0x02, 0x02, 0x01, 0x00, 0x02, 0x05, 0x05, 0x00, 0x03, 0x07, 0x01, 0x01
        /*0010*/ 	.byte	0x02, 0x03, 0x00, 0x00, 0x02, 0x06, 0x01, 0x00, 0x04, 0x0b, 0x08, 0x00, 0x09, 0x00, 0x00, 0x00
        /*0020*/ 	.byte	0x00, 0x00, 0x00, 0x00


//--------------------- .nv.info.default_function_kernel0 --------------------------
	.section	.nv.info.default_function_kernel0,"",@"SHT_CUDA_INFO"
	.sectionflags	@""
	.align	4


	//----- nvinfo : EIATTR_CUDA_API_VERSION
	.align		4
        /*0000*/ 	.byte	0x04, 0x37
        /*0002*/ 	.short	(.L_7 - .L_6)
.L_6:
        /*0004*/ 	.word	0x00000082


	//----- nvinfo : EIATTR_KPARAM_INFO
	.align		4
.L_7:
        /*0008*/ 	.byte	0x04, 0x17
        /*000a*/ 	.short	(.L_9 - .L_8)
.L_8:
        /*000c*/ 	.word	0x00000000
        /*0010*/ 	.short	0x0002
        /*0012*/ 	.short	0x0010
        /*0014*/ 	.byte	0x00, 0xf5, 0x21, 0x00


	//----- nvinfo : EIATTR_KPARAM_INFO
	.align		4
.L_9:
        /*0018*/ 	.byte	0x04, 0x17
        /*001a*/ 	.short	(.L_11 - .L_10)
.L_10:
        /*001c*/ 	.word	0x00000000
        /*0020*/ 	.short	0x0001
        /*0022*/ 	.short	0x0008
        /*0024*/ 	.byte	0x00, 0xf5, 0x21, 0x00


	//----- nvinfo : EIATTR_KPARAM_INFO
	.align		4
.L_11:
        /*0028*/ 	.byte	0x04, 0x17
        /*002a*/ 	.short	(.L_13 - .L_12)
.L_12:
        /*002c*/ 	.word	0x00000000
        /*0030*/ 	.short	0x0000
        /*0032*/ 	.short	0x0000
        /*0034*/ 	.byte	0x00, 0xf5, 0x21, 0x00


	//----- nvinfo : EIATTR_SPARSE_MMA_MASK
	.align		4
.L_13:
        /*0038*/ 	.byte	0x03, 0x50
        /*003a*/ 	.short	0x0000


	//----- nvinfo : EIATTR_MAXREG_COUNT
	.align		4
        /*003c*/ 	.byte	0x03, 0x1b
        /*003e*/ 	.short	0x00ff


	//----- nvinfo : EIATTR_NUM_BARRIERS
	.align		4
        /*0040*/ 	.byte	0x02, 0x4c
        /*0042*/ 	.byte	0x01
	.zero		1


	//----- nvinfo : EIATTR_MERCURY_ISA_VERSION
	.align		4
        /*0044*/ 	.byte	0x03, 0x5f
        /*0046*/ 	.short	0x0101


	//----- nvinfo : EIATTR_VRC_CTA_INIT_COUNT
	.align		4
        /*0048*/ 	.byte	0x02, 0x4a
	.zero		1
	.zero		1


	//----- nvinfo : EIATTR_EXIT_INSTR_OFFSETS
	.align		4
        /*004c*/ 	.byte	0x04, 0x1c
        /*004e*/ 	.short	(.L_15 - .L_14)


	//   ....[0]....
.L_14:
        /*0050*/ 	.word	0x00003140


	//----- nvinfo : EIATTR_CRS_STACK_SIZE
	.align		4
.L_15:
        /*0054*/ 	.byte	0x04, 0x1e
        /*0056*/ 	.short	(.L_17 - .L_16)
.L_16:
        /*0058*/ 	.word	0x00000000


	//----- nvinfo : EIATTR_CBANK_PARAM_SIZE
	.align		4
.L_17:
        /*005c*/ 	.byte	0x03, 0x19
        /*005e*/ 	.short	0x0018


	//----- nvinfo : EIATTR_PARAM_CBANK
	.align		4
        /*0060*/ 	.byte	0x04, 0x0a
        /*0062*/ 	.short	(.L_19 - .L_18)
	.align		4
.L_18:
        /*0064*/ 	.word	index@(.nv.constant0.default_function_kernel0)
        /*0068*/ 	.short	0x0380
        /*006a*/ 	.short	0x0018


	//----- nvinfo : EIATTR_SW_WAR
	.align		4
.L_19:
        /*006c*/ 	.byte	0x04, 0x36
        /*006e*/ 	.short	(.L_21 - .L_20)
.L_20:
        /*0070*/ 	.word	0x00000008
.L_21:


//--------------------- .nv.callgraph             --------------------------
	.section	.nv.callgraph,"",@"SHT_CUDA_CALLGRAPH"
	.align	4
	.sectionentsize	8
	.align		4
        /*0000*/ 	.word	0x00000000
	.align		4
        /*0004*/ 	.word	0xffffffff
	.align		4
        /*0008*/ 	.word	0x00000000
	.align		4
        /*000c*/ 	.word	0xfffffffe
	.align		4
        /*0010*/ 	.word	0x00000000
	.align		4
        /*0014*/ 	.word	0xfffffffd
	.align		4
        /*0018*/ 	.word	0x00000000
	.align		4
        /*001c*/ 	.word	0xfffffffc


//--------------------- .text.default_function_kernel0 --------------------------
	.section	.text.default_function_kernel0,"ax",@progbits
	.align	128
        .global         default_function_kernel0
        .type           default_function_kernel0,@function
        .size           default_function_kernel0,(.L_x_17 - default_function_kernel0)
        .other          default_function_kernel0,@"STO_CUDA_ENTRY STV_DEFAULT"
default_function_kernel0:
.text.default_function_kernel0:
[----:B------:R-:W-:Y:S01]  /*0000*/  LDC R1, c[0x0][0x37c] ;  /* 0x0000df00ff017b82 */ /* 0x000fe20000000800 */
[----:B------:R-:W0:Y:S07]  /*0010*/  S2R R17, SR_TID.X ;  /* 0x0000000000117919 */ /* 0x000e2e0000002100 */
[----:B------:R-:W1:Y:S01]  /*0020*/  S2UR UR4, SR_CTAID.X ;  /* 0x00000000000479c3 */ /* 0x000e620000002500 */
[----:B------:R-:W-:Y:S02]  /*0030*/  CS2R R52, SRZ ;  /* 0x0000000000347805 */ /* 0x000fe4000001ff00 */
[----:B------:R-:W-:Y:S01]  /*0040*/  CS2R R54, SRZ ;  /* 0x0000000000367805 */ /* 0x000fe2000001ff00 */
[----:B------:R-:W2:Y:S01]  /*0050*/  S2R R16, SR_TID.Y ;  /* 0x0000000000107919 */ /* 0x000ea20000002200 */
[----:B------:R-:W-:Y:S01]  /*0060*/  IMAD.MOV.U32 R51, RZ, RZ, RZ ;  /* 0x000000ffff337224 */ /* 0x000fe200078e00ff */
[----:B------:R-:W-:Y:S01]  /*0070*/  CS2R R56, SRZ ;  /* 0x0000000000387805 */ /* 0x000fe2000001ff00 */
[----:B------:R-:W3:Y:S01]  /*0080*/  LDCU.64 UR6, c[0x0][0x358] ;  /* 0x00006b00ff0677ac */ /* 0x000ee20008000a00 */
[----:B------:R-:W4:Y:S01]  /*0090*/  S2R R0, SR_CTAID.Y ;  /* 0x0000000000007919 */ /* 0x000f220000002600 */
[----:B-1----:R-:W-:Y:S01]  /*00a0*/  USHF.L.U32 UR4, UR4, 0x4, URZ ;  /* 0x0000000404047899 */ /* 0x002fe200080006ff */
[----:B0-----:R-:W-:-:S04]  /*00b0*/  IMAD R19, R17, 0x7, RZ ;  /* 0x0000000711137824 */ /* 0x001fc800078e02ff */
[C---:B------:R-:W-:Y:S01]  /*00c0*/  VIADD R12, R19.reuse, 0x1 ;  /* 0x00000001130c7836 */ /* 0x040fe20000000000 */
[C---:B------:R-:W-:Y:S01]  /*00d0*/  IADD3 R14, PT, PT, R19.reuse, 0x2, RZ ;  /* 0x00000002130e7810 */ /* 0x040fe20007ffe0ff */
[C---:B------:R-:W-:Y:S02]  /*00e0*/  VIADD R2, R19.reuse, 0x4 ;  /* 0x0000000413027836 */ /* 0x040fe40000000000 */
[----:B--2---:R-:W-:Y:S01]  /*00f0*/  IMAD R3, R16, 0x3, RZ ;  /* 0x0000000310037824 */ /* 0x004fe200078e02ff */
[----:B------:R-:W-:Y:S01]  /*0100*/  LOP3.LUT R4, R12, 0xffff, RZ, 0xc0, !PT ;  /* 0x0000ffff0c047812 */ /* 0x000fe200078ec0ff */
[C---:B------:R-:W-:Y:S01]  /*0110*/  VIADD R9, R19.reuse, 0x3 ;  /* 0x0000000313097836 */ /* 0x040fe20000000000 */
[----:B------:R-:W-:Y:S01]  /*0120*/  LOP3.LUT R5, R14, 0xffff, RZ, 0xc0, !PT ;  /* 0x0000ffff0e057812 */ /* 0x000fe200078ec0ff */
[----:B----4-:R-:W-:Y:S01]  /*0130*/  IMAD R11, R0, 0x4, R3 ;  /* 0x00000004000b7824 */ /* 0x010fe200078e0203 */
[----:B------:R-:W-:Y:S01]  /*0140*/  LOP3.LUT R7, R2, 0xffff, RZ, 0xc0, !PT ;  /* 0x0000ffff02077812 */ /* 0x000fe200078ec0ff */
[----:B------:R-:W-:Y:S01]  /*0150*/  IMAD R4, R4, 0xe39, RZ ;  /* 0x00000e3904047824 */ /* 0x000fe200078e02ff */
[----:B------:R-:W-:Y:S01]  /*0160*/  IADD3 R0, PT, PT, R19, 0x5, RZ ;  /* 0x0000000513007810 */ /* 0x000fe20007ffe0ff */
[----:B------:R-:W-:Y:S01]  /*0170*/  IMAD R5, R5, 0xe39, RZ ;  /* 0x00000e3905057824 */ /* 0x000fe200078e02ff */
[----:B------:R-:W-:-:S02]  /*0180*/  LOP3.LUT R6, R9, 0xffff, RZ, 0xc0, !PT ;  /* 0x0000ffff09067812 */ /* 0x000fc400078ec0ff */
[----:B------:R-:W-:Y:S01]  /*0190*/  SHF.R.U32.HI R8, RZ, 0x10, R4 ;  /* 0x00000010ff087819 */ /* 0x000fe20000011604 */
[----:B------:R-:W-:Y:S01]  /*01a0*/  IMAD R4, R7, 0xe39, RZ ;  /* 0x00000e3907047824 */ /* 0x000fe200078e02ff */
[----:B------:R-:W-:Y:S01]  /*01b0*/  LOP3.LUT R10, R0, 0xffff, RZ, 0xc0, !PT ;  /* 0x0000ffff000a7812 */ /* 0x000fe200078ec0ff */
[----:B------:R-:W-:Y:S01]  /*01c0*/  IMAD R6, R6, 0xe39, RZ ;  /* 0x00000e3906067824 */ /* 0x000fe200078e02ff */
[----:B------:R-:W-:Y:S01]  /*01d0*/  SHF.R.U32.HI R7, RZ, 0x10, R5 ;  /* 0x00000010ff077819 */ /* 0x000fe20000011605 */
[C---:B------:R-:W-:Y:S01]  /*01e0*/  IMAD.IADD R5, R11.reuse, 0x1, R8 ;  /* 0x000000010b057824 */ /* 0x040fe200078e0208 */
[C---:B------:R-:W-:Y:S01]  /*01f0*/  LOP3.LUT P0, RZ, R11.reuse, R8, RZ, 0xfc, !PT ;  /* 0x000000080bff7212 */ /* 0x040fe2000780fcff */
[----:B------:R-:W-:Y:S01]  /*0200*/  IMAD R10, R10, 0xe39, RZ ;  /* 0x00000e390a0a7824 */ /* 0x000fe200078e02ff */
[C---:B------:R-:W-:Y:S01]  /*0210*/  LOP3.LUT P4, RZ, R11.reuse, R7, RZ, 0xfc, !PT ;  /* 0x000000070bff7212 */ /* 0x040fe2000788fcff */
[----:B------:R-:W-:Y:S01]  /*0220*/  IMAD.IADD R13, R11, 0x1, R7 ;  /* 0x000000010b0d7824 */ /* 0x000fe200078e0207 */
[----:B------:R-:W-:-:S02]  /*0230*/  ISETP.GT.U32.OR P0, PT, R5, 0x70, !P0 ;  /* 0x000000700500780c */ /* 0x000fc40004704470 */
[----:B------:R-:W-:Y:S02]  /*0240*/  SHF.R.U32.HI R6, RZ, 0x10, R6 ;  /* 0x00000010ff067819 */ /* 0x000fe40000011606 */
[----:B------:R-:W-:Y:S02]  /*0250*/  SHF.R.U32.HI R5, RZ, 0x10, R4 ;  /* 0x00000010ff057819 */ /* 0x000fe40000011604 */
[----:B------:R-:W-:Y:S02]  /*0260*/  SHF.R.U32.HI R4, RZ, 0x10, R10 ;  /* 0x00000010ff047819 */ /* 0x000fe4000001160a */
[----:B------:R-:W-:Y:S01]  /*0270*/  ISETP.GT.U32.OR P4, PT, R13, 0x70, !P4 ;  /* 0x000000700d00780c */ /* 0x000fe20006784470 */
[C---:B------:R-:W-:Y:S01]  /*0280*/  IMAD.IADD R13, R11.reuse, 0x1, R5 ;  /* 0x000000010b0d7824 */ /* 0x040fe200078e0205 */
[CC--:B------:R-:W-:Y:S01]  /*0290*/  LOP3.LUT P3, RZ, R11.reuse, R6.reuse, RZ, 0xfc, !PT ;  /* 0x000000060bff7212 */ /* 0x0c0fe2000786fcff */
[C---:B------:R-:W-:Y:S01]  /*02a0*/  IMAD.IADD R15, R11.reuse, 0x1, R4 ;  /* 0x000000010b0f7824 */ /* 0x040fe200078e0204 */
[----:B------:R-:W-:-:S02]  /*02b0*/  IADD3 R10, PT, PT, R11, R6, RZ ;  /* 0x000000060b0a7210 */ /* 0x000fc40007ffe0ff */
[C---:B------:R-:W-:Y:S02]  /*02c0*/  LOP3.LUT P2, RZ, R11.reuse, R5, RZ, 0xfc, !PT ;  /* 0x000000050bff7212 */ /* 0x040fe4000784fcff */
[----:B------:R-:W-:Y:S02]  /*02d0*/  ISETP.GT.U32.OR P3, PT, R10, 0x70, !P3 ;  /* 0x000000700a00780c */ /* 0x000fe40005f64470 */
[----:B------:R-:W-:Y:S02]  /*02e0*/  PRMT R10, R12, 0x9910, RZ ;  /* 0x000099100c0a7816 */ /* 0x000fe400000000ff */
[----:B------:R-:W-:Y:S02]  /*02f0*/  LOP3.LUT P1, RZ, R11, R4, RZ, 0xfc, !PT ;  /* 0x000000040bff7212 */ /* 0x000fe4000782fcff */
[----:B------:R-:W-:Y:S01]  /*0300*/  ISETP.GT.U32.OR P2, PT, R13, 0x70, !P2 ;  /* 0x000000700d00780c */ /* 0x000fe20005744470 */
[----:B------:R-:W-:Y:S01]  /*0310*/  IMAD R10, R10, 0x39, RZ ;  /* 0x000000390a0a7824 */ /* 0x000fe200078e02ff */
[----:B------:R-:W-:-:S02]  /*0320*/  PRMT R13, R14, 0x9910, RZ ;  /* 0x000099100e0d7816 */ /* 0x000fc400000000ff */
[----:B------:R-:W-:Y:S02]  /*0330*/  ISETP.GT.U32.OR P1, PT, R15, 0x70, !P1 ;  /* 0x000000700f00780c */ /* 0x000fe40004f24470 */
[----:B------:R-:W-:Y:S01]  /*0340*/  PRMT R15, R19, 0x9910, RZ ;  /* 0x00009910130f7816 */ /* 0x000fe200000000ff */
[----:B------:R-:W-:Y:S01]  /*0350*/  IMAD R13, R13, 0x39, RZ ;  /* 0x000000390d0d7824 */ /* 0x000fe200078e02ff */
[----:B------:R-:W-:Y:S02]  /*0360*/  PRMT R18, R9, 0x9910, RZ ;  /* 0x0000991009127816 */ /* 0x000fe400000000ff */
[----:B------:R-:W-:Y:S02]  /*0370*/  PRMT R21, R2, 0x9910, RZ ;  /* 0x0000991002157816 */ /* 0x000fe400000000ff */
[----:B------:R-:W-:Y:S01]  /*0380*/  LOP3.LUT R20, R10, 0xffff, RZ, 0xc0, !PT ;  /* 0x0000ffff0a147812 */ /* 0x000fe200078ec0ff */
[----:B------:R-:W-:Y:S01]  /*0390*/  IMAD R10, R15, 0x39, RZ ;  /* 0x000000390f0a7824 */ /* 0x000fe200078e02ff */
[----:B------:R-:W-:Y:S01]  /*03a0*/  LOP3.LUT R15, R13, 0xffff, RZ, 0xc0, !PT ;  /* 0x0000ffff0d0f7812 */ /* 0x000fe200078ec0ff */
[----:B------:R-:W-:Y:S01]  /*03b0*/  IMAD R18, R18, 0x39, RZ ;  /* 0x0000003912127824 */ /* 0x000fe200078e02ff */
[----:B------:R-:W-:Y:S01]  /*03c0*/  SHF.R.U32.HI R13, RZ, 0xa, R20 ;  /* 0x0000000aff0d7819 */ /* 0x000fe20000011614 */
[----:B------:R-:W-:Y:S01]  /*03d0*/  IMAD R20, R21, 0x39, RZ ;  /* 0x0000003915147824 */ /* 0x000fe200078e02ff */
[----:B------:R-:W-:-:S02]  /*03e0*/  SHF.R.U32.HI R15, RZ, 0xa, R15 ;  /* 0x0000000aff0f7819 */ /* 0x000fc4000001160f */
[----:B------:R-:W-:Y:S02]  /*03f0*/  LOP3.LUT R18, R18, 0xffff, RZ, 0xc0, !PT ;  /* 0x0000ffff12127812 */ /* 0x000fe400078ec0ff */
[----:B------:R-:W-:Y:S02]  /*0400*/  LOP3.LUT R20, R20, 0xffff, RZ, 0xc0, !PT ;  /* 0x0000ffff14147812 */ /* 0x000fe400078ec0ff */
[----:B------:R-:W-:Y:S02]  /*0410*/  PRMT R22, R15, 0x9910, RZ ;  /* 0x000099100f167816 */ /* 0x000fe400000000ff */
[----:B------:R-:W-:Y:S02]  /*0420*/  IADD3 R21, PT, PT, R10, 0x11d, RZ ;  /* 0x0000011d0a157810 */ /* 0x000fe40007ffe0ff */
[----:B------:R-:W-:Y:S02]  /*0430*/  PRMT R13, R13, 0x9910, RZ ;  /* 0x000099100d0d7816 */ /* 0x000fe400000000ff */
[----:B------:R-:W-:-:S02]  /*0440*/  SHF.R.U32.HI R15, RZ, 0xa, R18 ;  /* 0x0000000aff0f7819 */ /* 0x000fc40000011612 */
[----:B------:R-:W-:Y:S01]  /*0450*/  SHF.R.U32.HI R18, RZ, 0xa, R20 ;  /* 0x0000000aff127819 */ /* 0x000fe20000011614 */
[----:B------:R-:W-:Y:S01]  /*0460*/  IMAD.MOV.U32 R20, RZ, RZ, R22 ;  /* 0x000000ffff147224 */ /* 0x000fe200078e0016 */
[----:B------:R-:W-:Y:S01]  /*0470*/  LOP3.LUT R21, R21, 0xffff, RZ, 0xc0, !PT ;  /* 0x0000ffff15157812 */ /* 0x000fe200078ec0ff */
[----:B------:R-:W-:Y:S01]  /*0480*/  IMAD R13, R13, 0x12, RZ ;  /* 0x000000120d0d7824 */ /* 0x000fe200078e02ff */
[----:B------:R-:W-:Y:S01]  /*0490*/  PRMT R22, R15, 0x9910, RZ ;  /* 0x000099100f167816 */ /* 0x000fe200000000ff */
[----:B------:R-:W-:Y:S01]  /*04a0*/  IMAD R15, R20, 0x12, RZ ;  /* 0x00000012140f7824 */ /* 0x000fe200078e02ff */
[----:B------:R-:W-:Y:S02]  /*04b0*/  PRMT R23, R18, 0x9910, RZ ;  /* 0x0000991012177816 */ /* 0x000fe400000000ff */
[----:B------:R-:W-:Y:S01]  /*04c0*/  SHF.R.U32.HI R18, RZ, 0xa, R21 ;  /* 0x0000000aff127819 */ /* 0x000fe20000011615 */
[----:B------:R-:W-:Y:S01]  /*04d0*/  IMAD.MOV R21, RZ, RZ, -R13 ;  /* 0x000000ffff157224 */ /* 0x000fe200078e0a0d */
[----:B------:R-:W-:Y:S01]  /*04e0*/  MOV R13, R22 ;  /* 0x00000016000d7202 */ /* 0x000fe20000000f00 */
[----:B------:R-:W-:Y:S01]  /*04f0*/  IMAD.MOV R15, RZ, RZ, -R15 ;  /* 0x000000ffff0f7224 */ /* 0x000fe200078e0a0f */
[----:B------:R-:W-:Y:S01]  /*0500*/  PRMT R18, R18, 0x9910, RZ ;  /* 0x0000991012127816 */ /* 0x000fe200000000ff */
[----:B------:R-:W-:Y:S01]  /*0510*/  IMAD.MOV.U32 R20, RZ, RZ, R23 ;  /* 0x000000ffff147224 */ /* 0x000fe200078e0017 */
[----:B------:R-:W-:Y:S01]  /*0520*/  PRMT R21, R21, 0x7710, RZ ;  /* 0x0000771015157816 */ /* 0x000fe200000000ff */
[----:B------:R-:W-:Y:S01]  /*0530*/  IMAD R13, R13, 0x12, RZ ;  /* 0x000000120d0d7824 */ /* 0x000fe200078e02ff */
[----:B------:R-:W-:-:S02]  /*0540*/  PRMT R15, R15, 0x7710, RZ ;  /* 0x000077100f0f7816 */ /* 0x000fc400000000ff */
[----:B------:R-:W-:Y:S01]  /*0550*/  IADD3 R21, PT, PT, R12, R21, RZ ;  /* 0x000000150c157210 */ /* 0x000fe20007ffe0ff */
[----:B------:R-:W-:Y:S02]  /*0560*/  IMAD R12, R20, 0x12, RZ ;  /* 0x00000012140c7824 */ /* 0x000fe400078e02ff */
[----:B------:R-:W-:Y:S01]  /*0570*/  IMAD.MOV.U32 R20, RZ, RZ, R18 ;  /* 0x000000ffff147224 */ /* 0x000fe200078e0012 */
[----:B------:R-:W-:Y:S01]  /*0580*/  LOP3.LUT R21, R21, 0xff, RZ, 0xc0, !PT ;  /* 0x000000ff15157812 */ /* 0x000fe200078ec0ff */
[----:B------:R-:W-:Y:S01]  /*0590*/  IMAD.IADD R18, R14, 0x1, R15 ;  /* 0x000000010e127824 */ /* 0x000fe200078e020f */
[----:B------:R-:W-:Y:S01]  /*05a0*/  IADD3 R14, PT, PT, RZ, -R13, RZ ;  /* 0x8000000dff0e7210 */ /* 0x000fe20007ffe0ff */
[----:B------:R-:W-:Y:S01]  /*05b0*/  IMAD.MOV R12, RZ, RZ, -R12 ;  /* 0x000000ffff0c7224 */ /* 0x000fe200078e0a0c */
[----:B------:R-:W-:Y:S01]  /*05c0*/  LOP3.LUT R15, R10, 0xffff, RZ, 0xc0, !PT ;  /* 0x0000ffff0a0f7812 */ /* 0x000fe200078ec0ff */
[----:B------:R-:W-:Y:S01]  /*05d0*/  IMAD R13, R20, 0x12, RZ ;  /* 0x00000012140d7824 */ /* 0x000fe200078e02ff */
[----:B------:R-:W-:Y:S01]  /*05e0*/  PRMT R20, R14, 0x7710, RZ ;  /* 0x000077100e147816 */ /* 0x000fe200000000ff */
[----:B------:R-:W-:Y:S01]  /*05f0*/  VIADD R10, R10, 0x156 ;  /* 0x000001560a0a7836 */ /* 0x000fe20000000000 */
[----:B------:R-:W-:-:S02]  /*0600*/  PRMT R23, R12, 0x7710, RZ ;  /* 0x000077100c177816 */ /* 0x000fc400000000ff */
[----:B------:R-:W-:Y:S01]  /*0610*/  IADD3 R13, PT, PT, RZ, -R13, RZ ;  /* 0x8000000dff0d7210 */ /* 0x000fe20007ffe0ff */
[----:B------:R-:W-:Y:S01]  /*0620*/  IMAD.IADD R27, R9, 0x1, R20 ;  /* 0x00000001091b7824 */ /* 0x000fe200078e0214 */
[----:B------:R-:W-:Y:S01]  /*0630*/  SHF.R.U32.HI R12, RZ, 0xa, R15 ;  /* 0x0000000aff0c7819 */ /* 0x000fe2000001160f */
[----:B------:R-:W-:Y:S01]  /*0640*/  IMAD.IADD R2, R2, 0x1, R23 ;  /* 0x0000000102027824 */ /* 0x000fe200078e0217 */
[----:B------:R-:W-:Y:S02]  /*0650*/  PRMT R29, R13, 0x7710, RZ ;  /* 0x000077100d1d7816 */ /* 0x000fe400000000ff */
[----:B------:R-:W-:Y:S02]  /*0660*/  PRMT R9, R12, 0x9910, RZ ;  /* 0x000099100c097816 */ /* 0x000fe400000000ff */
[----:B------:R-:W-:Y:S01]  /*0670*/  LOP3.LUT R18, R18, 0xff, RZ, 0xc0, !PT ;  /* 0x000000ff12127812 */ /* 0x000fe200078ec0ff */
[----:B------:R-:W-:Y:S01]  /*0680*/  IMAD.IADD R29, R0, 0x1, R29 ;  /* 0x00000001001d7824 */ /* 0x000fe200078e021d */
[----:B------:R-:W-:Y:S01]  /*0690*/  LOP3.LUT R14, R19, 0xffff, RZ, 0xc0, !PT ;  /* 0x0000ffff130e7812 */ /* 0x000fe200078ec0ff */
[----:B------:R-:W-:Y:S01]  /*06a0*/  IMAD R0, R9, 0x12, RZ ;  /* 0x0000001209007824 */ /* 0x000fe200078e02ff */
[----:B------:R-:W-:-:S02]  /*06b0*/  LOP3.LUT P5, RZ, R18, UR4, RZ, 0xfc, !PT ;  /* 0x0000000412ff7c12 */ /* 0x000fc4000f8afcff */
[----:B------:R-:W-:Y:S01]  /*06c0*/  LOP3.LUT R27, R27, 0xff, RZ, 0xc0, !PT ;  /* 0x000000ff1b1b7812 */ /* 0x000fe200078ec0ff */
[----:B------:R-:W-:Y:S01]  /*06d0*/  IMAD R14, R14, 0xe39, RZ ;  /* 0x00000e390e0e7824 */ /* 0x000fe200078e02ff */
[----:B------:R-:W-:Y:S02]  /*06e0*/  IADD3 R9, PT, PT, RZ, -R0, RZ ;  /* 0x80000000ff097210 */ /* 0x000fe40007ffe0ff */
[----:B------:R-:W-:Y:S02]  /*06f0*/  PLOP3.LUT P5, PT, P4, P5, PT, 0xf2, 0x2f ;  /* 0x00000000002f781c */ /* 0x000fe400027abe72 */
[----:B------:R-:W-:Y:S02]  /*0700*/  LOP3.LUT P4, RZ, R27, UR4, RZ, 0xfc, !PT ;  /* 0x000000041bff7c12 */ /* 0x000fe4000f88fcff */
[----:B------:R-:W-:Y:S02]  /*0710*/  LOP3.LUT R0, R2, 0xff, RZ, 0xc0, !PT ;  /* 0x000000ff02007812 */ /* 0x000fe400078ec0ff */
[----:B------:R-:W-:Y:S01]  /*0720*/  PRMT R2, R9, 0x7710, RZ ;  /* 0x0000771009027816 */ /* 0x000fe200000000ff */
[----:B------:R-:W-:Y:S01]  /*0730*/  IMAD R9, R17, 0x5, RZ ;  /* 0x0000000511097824 */ /* 0x000fe200078e02ff */
[----:B------:R-:W-:-:S02]  /*0740*/  LOP3.LUT P6, RZ, R21, UR4, RZ, 0xfc, !PT ;  /* 0x0000000415ff7c12 */ /* 0x000fc4000f8cfcff */
[----:B------:R-:W-:Y:S01]  /*0750*/  SHF.R.U32.HI R20, RZ, 0x10, R14 ;  /* 0x00000010ff147819 */ /* 0x000fe2000001160e */
[----:B------:R-:W-:Y:S01]  /*0760*/  IMAD.IADD R23, R19, 0x1, R2 ;  /* 0x0000000113177824 */ /* 0x000fe200078e0202 */
[----:B------:R-:W-:Y:S01]  /*0770*/  PLOP3.LUT P4, PT, P3, P4, PT, 0xf2, 0x2f ;  /* 0x00000000002f781c */ /* 0x000fe20001f89e72 */
[----:B------:R-:W-:Y:S01]  /*0780*/  VIADD R14, R9, 0x1 ;  /* 0x00000001090e7836 */ /* 0x000fe20000000000 */
[----:B------:R-:W-:Y:S02]  /*0790*/  LOP3.LUT P3, RZ, R0, UR4, RZ, 0xfc, !PT ;  /* 0x0000000400ff7c12 */ /* 0x000fe4000f86fcff */
[----:B------:R-:W-:Y:S02]  /*07a0*/  PLOP3.LUT P6, PT, P0, P6, PT, 0xf2, 0x2f ;  /* 0x00000000002f781c */ /* 0x000fe400007cde72 */
[----:B------:R-:W-:Y:S02]  /*07b0*/  LOP3.LUT R29, R29, 0xff, RZ, 0xc0, !PT ;  /* 0x000000ff1d1d7812 */ /* 0x000fe400078ec0ff */
[----:B------:R-:W-:-:S02]  /*07c0*/  LOP3.LUT P0, RZ, R11, R20, RZ, 0xfc, !PT ;  /* 0x000000140bff7212 */ /* 0x000fc4000780fcff */
[----:B------:R-:W-:Y:S02]  /*07d0*/  IADD3 R2, PT, PT, R11, R20, RZ ;  /* 0x000000140b027210 */ /* 0x000fe40007ffe0ff */
[----:B------:R-:W-:Y:S02]  /*07e0*/  PLOP3.LUT P3, PT, P2, P3, PT, 0xf2, 0x2f ;  /* 0x00000000002f781c */ /* 0x000fe40001767e72 */
[----:B------:R-:W-:Y:S02]  /*07f0*/  LOP3.LUT P2, RZ, R29, UR4, RZ, 0xfc, !PT ;  /* 0x000000041dff7c12 */ /* 0x000fe4000f84fcff */
[----:B------:R-:W-:Y:S02]  /*0800*/  LOP3.LUT R23, R23, 0xff, RZ, 0xc0, !PT ;  /* 0x000000ff17177812 */ /* 0x000fe400078ec0ff */
[----:B------:R-:W-:Y:S02]  /*0810*/  ISETP.GT.U32.OR P0, PT, R2, 0x70, !P0 ;  /* 0x000000700200780c */ /* 0x000fe40004704470 */
[----:B------:R-:W-:Y:S01]  /*0820*/  LOP3.LUT R2, R10, 0xffff, RZ, 0xc0, !PT ;  /* 0x0000ffff0a027812 */ /* 0x000fe200078ec0ff */
[----:B------:R-:W-:Y:S01]  /*0830*/  VIADD R10, R9, 0xffffffee ;  /* 0xffffffee090a7836 */ /* 0x000fe20000000000 */
[----:B------:R-:W-:-:S02]  /*0840*/  PLOP3.LUT P2, PT, P1, P2, PT, 0xf2, 0x2f ;  /* 0x00000000002f781c */ /* 0x000fc40000f45e72 */
[----:B------:R-:W-:Y:S02]  /*0850*/  LOP3.LUT P1, RZ, R23, UR4, RZ, 0xfc, !PT ;  /* 0x0000000417ff7c12 */ /* 0x000fe4000f82fcff */
[----:B------:R-:W-:Y:S02]  /*0860*/  SHF.R.U32.HI R2, RZ, 0xa, R2 ;  /* 0x0000000aff027819 */ /* 0x000fe40000011602 */
[----:B------:R-:W-:Y:S02]  /*0870*/  PLOP3.LUT P1, PT, P0, P1, PT, 0xf2, 0x2f ;  /* 0x00000000002f781c */ /* 0x000fe40000723e72 */
[----:B------:R-:W-:Y:S02]  /*0880*/  ISETP.GE.U32.AND P0, PT, R17, 0x4, PT ;  /* 0x000000041100780c */ /* 0x000fe40003f06070 */
[----:B------:R-:W-:Y:S01]  /*0890*/  PRMT R12, R2, 0x9910, RZ ;  /* 0x00009910020c7816 */ /* 0x000fe200000000ff */
[----:B------:R-:W-:Y:S01]  /*08a0*/  VIADD R2, R19, 0x6 ;  /* 0x0000000613027836 */ /* 0x000fe20000000000 */
[----:B------:R-:W-:-:S02]  /*08b0*/  SEL R15, R9, R10, !P0 ;  /* 0x0000000a090f7207 */ /* 0x000fc40004000000 */
[C---:B------:R-:W-:Y:S01]  /*08c0*/  IADD3 R13, PT, PT, R9.reuse, 0x2, RZ ;  /* 0x00000002090d7810 */ /* 0x040fe20007ffe0ff */
[----:B------:R-:W-:Y:S01]  /*08d0*/  IMAD R10, R12, 0x12, RZ ;  /* 0x000000120c0a7824 */ /* 0x000fe200078e02ff */
[----:B------:R-:W-:Y:S01]  /*08e0*/  LOP3.LUT R22, R2, 0xffff, RZ, 0xc0, !PT ;  /* 0x0000ffff02167812 */ /* 0x000fe200078ec0ff */
[----:B------:R-:W-:Y:S01]  /*08f0*/  VIADD R12, R9, 0x3 ;  /* 0x00000003090c7836 */ /* 0x000fe20000000000 */
[----:B------:R-:W-:Y:S01]  /*0900*/  LOP3.LUT R40, R14, 0xffff, RZ, 0xc0, !PT ;  /* 0x0000ffff0e287812 */ /* 0x000fe200078ec0ff */
[----:B------:R-:W-:Y:S01]  /*0910*/  IMAD.MOV R10, RZ, RZ, -R10 ;  /* 0x000000ffff0a7224 */ /* 0x000fe200078e0a0a */
[----:B------:R-:W-:Y:S01]  /*0920*/  LOP3.LUT R43, R13, 0xffff, RZ, 0xc0, !PT ;  /* 0x0000ffff0d2b7812 */ /* 0x000fe200078ec0ff */
[C---:B------:R-:W-:Y:S01]  /*0930*/  @P0 VIADD R14, R9.reuse, 0xffffffef ;  /* 0xffffffef090e0836 */ /* 0x040fe20000000000 */
[----:B------:R-:W-:Y:S01]  /*0940*/  @P0 IADD3 R13, PT, PT, R9, -0x10, RZ ;  /* 0xfffffff0090d0810 */ /* 0x000fe20007ffe0ff */
[----:B------:R-:W-:Y:S01]  /*0950*/  IMAD R38, R40, 0xaaab, RZ ;  /* 0x0000aaab28267824 */ /* 0x000fe200078e02ff */
[----:B------:R-:W-:Y:S01]  /*0960*/  PRMT R31, R10, 0x7710, RZ ;  /* 0x000077100a1f7816 */ /* 0x000fe200000000ff */
[----:B------:R-:W-:Y:S01]  /*0970*/  IMAD R10, R22, 0xe39, RZ ;  /* 0x00000e39160a7824 */ /* 0x000fe200078e02ff */
[----:B------:R-:W-:Y:S01]  /*0980*/  ISETP.GE.U32.AND P0, PT, R17, 0x3, PT ;  /* 0x000000031100780c */ /* 0x000fe20003f06070 */
[----:B------:R-:W-:Y:S01]  /*0990*/  IMAD R44, R43, 0xaaab, RZ ;  /* 0x0000aaab2b2c7824 */ /* 0x000fe200078e02ff */
[----:B------:R-:W-:Y:S01]  /*09a0*/  IADD3 R22, PT, PT, R9, 0x4, RZ ;  /* 0x0000000409167810 */ /* 0x000fe20007ffe0ff */
[----:B------:R-:W-:Y:S01]  /*09b0*/  IMAD.IADD R31, R2, 0x1, R31 ;  /* 0x00000001021f7824 */ /* 0x000fe200078e021f */
[----:B------:R-:W-:Y:S01]  /*09c0*/  SHF.R.U32.HI R2, RZ, 0x10, R10 ;  /* 0x00000010ff027819 */ /* 0x000fe2000001160a */
[----:B------:R-:W-:Y:S01]  /*09d0*/  IMAD R43, R43, 0xe38f, RZ ;  /* 0x0000e38f2b2b7824 */ /* 0x000fe200078e02ff */
[----:B------:R-:W0:Y:S01]  /*09e0*/  S2R R10, SR_TID.Z ;  /* 0x00000000000a7919 */ /* 0x000e220000002300 */
[----:B------:R-:W-:-:S02]  /*09f0*/  LOP3.LUT R46, R12, 0xffff, RZ, 0xc0, !PT ;  /* 0x0000ffff0c2e7812 */ /* 0x000fc400078ec0ff */
[----:B------:R-:W-:Y:S02]  /*0a00*/  LOP3.LUT R49, R22, 0xffff, RZ, 0xc0, !PT ;  /* 0x0000ffff16317812 */ /* 0x000fe400078ec0ff */
[C---:B------:R-:W-:Y:S01]  /*0a10*/  LOP3.LUT R25, R9.reuse, 0xffff, RZ, 0xc0, !PT ;  /* 0x0000ffff09197812 */ /* 0x040fe200078ec0ff */
[C---:B------:R-:W-:Y:S01]  /*0a20*/  IMAD R48, R46.reuse, 0xaaab, RZ ;  /* 0x0000aaab2e307824 */ /* 0x040fe200078e02ff */
[C---:B------:R-:W-:Y:S01]  /*0a30*/  @P0 IADD3 R22, PT, PT, R9.reuse, -0xe, RZ ;  /* 0xfffffff209160810 */ /* 0x040fe20007ffe0ff */
[----:B------:R-:W-:Y:S01]  /*0a40*/  @P0 VIADD R12, R9, 0xfffffff1 ;  /* 0xfffffff1090c0836 */ /* 0x000fe20000000000 */
[C---:B------:R-:W-:Y:S01]  /*0a50*/  LOP3.LUT P0, RZ, R11.reuse, R2, RZ, 0xfc, !PT ;  /* 0x000000020bff7212 */ /* 0x040fe2000780fcff */
[----:B------:R-:W-:Y:S01]  /*0a60*/  IMAD.IADD R11, R11, 0x1, R2 ;  /* 0x000000010b0b7824 */ /* 0x000fe200078e0202 */
[----:B------:R-:W-:Y:S01]  /*0a70*/  LOP3.LUT R31, R31, 0xff, RZ, 0xc0, !PT ;  /* 0x000000ff1f1f7812 */ /* 0x000fe200078ec0ff */
[C---:B------:R-:W-:Y:S01]  /*0a80*/  IMAD R26, R25.reuse, 0xe39, RZ ;  /* 0x00000e39191a7824 */ /* 0x040fe200078e02ff */
[----:B------:R-:W-:Y:S01]  /*0a90*/  P2R R37, PR, RZ, 0x2 ;  /* 0x00000002ff257803 */ /* 0x000fe20000000000 */
[----:B------:R-:W-:Y:S01]  /*0aa0*/  IMAD R28, R25, 0x5556, RZ ;  /* 0x00005556191c7824 */ /* 0x000fe200078e02ff */
[----:B------:R-:W-:Y:S01]  /*0ab0*/  ISETP.GT.U32.OR P0, PT, R11, 0x70, !P0 ;  /* 0x000000700b00780c */ /* 0x000fe20004704470 */
[----:B------:R-:W-:Y:S01]  /*0ac0*/  IMAD R50, R49, 0xaaab, RZ ;  /* 0x0000aaab31327824 */ /* 0x000fe200078e02ff */
[----:B------:R-:W-:Y:S01]  /*0ad0*/  LOP3.LUT P1, RZ, R31, UR4, RZ, 0xfc, !PT ;  /* 0x000000041fff7c12 */ /* 0x000fe2000f82fcff */
[----:B------:R-:W-:Y:S01]  /*0ae0*/  IMAD R39, R25, 0x1c72, RZ ;  /* 0x00001c7219277824 */ /* 0x000fe200078e02ff */
[----:B------:R-:W-:Y:S01]  /*0af0*/  SHF.R.U32.HI R26, RZ, 0x10, R26 ;  /* 0x00000010ff1a7819 */ /* 0x000fe2000001161a */
[----:B------:R-:W-:Y:S01]  /*0b00*/  IMAD R47, R46, 0xe38f, RZ ;  /* 0x0000e38f2e2f7824 */ /* 0x000fe200078e02ff */
[----:B------:R-:W-:Y:S01]  /*0b10*/  PLOP3.LUT P0, PT, P0, P1, PT, 0xf2, 0x2f ;  /* 0x00000000002f781c */ /* 0x000fe20000703e72 */
[----:B------:R-:W-:Y:S01]  /*0b20*/  IMAD R49, R49, 0xe38f, RZ ;  /* 0x0000e38f31317824 */ /* 0x000fe200078e02ff */
[----:B------:R-:W-:Y:S01]  /*0b30*/  P2R R36, PR, RZ, 0x4 ;  /* 0x00000004ff247803 */ /* 0x000fe20000000000 */
[----:B------:R-:W-:Y:S01]  /*0b40*/  IMAD R15, R26, 0x240, R15 ;  /* 0x000002401a0f7824 */ /* 0x000fe200078e020f */
[----:B------:R-:W-:-:S02]  /*0b50*/  P2R R42, PR, RZ, 0x1 ;  /* 0x00000001ff2a7803 */ /* 0x000fc40000000000 */
[----:B------:R-:W-:Y:S02]  /*0b60*/  P2R R34, PR, RZ, 0x10 ;  /* 0x00000010ff227803 */ /* 0x000fe40000000000 */
[----:B------:R-:W-:Y:S02]  /*0b70*/  P2R R35, PR, RZ, 0x8 ;  /* 0x00000008ff237803 */ /* 0x000fe40000000000 */
[----:B------:R-:W-:Y:S01]  /*0b80*/  P2R R33, PR, RZ, 0x20 ;  /* 0x00000020ff217803 */ /* 0x000fe20000000000 */
[----:B0-----:R-:W-:Y:S01]  /*0b90*/  IMAD R30, R10, 0x2, R16 ;  /* 0x000000020a1e7824 */ /* 0x001fe200078e0210 */
[----:B------:R-:W-:-:S03]  /*0ba0*/  P2R R32, PR, RZ, 0x40 ;  /* 0x00000040ff207803 */ /* 0x000fc60000000000 */
[C---:B------:R-:W-:Y:S01]  /*0bb0*/  IMAD R11, R30.reuse, 0xc, RZ ;  /* 0x0000000c1e0b7824 */ /* 0x040fe200078e02ff */
[----:B------:R-:W-:-:S04]  /*0bc0*/  SHF.L.U32 R24, R30, 0x2, RZ ;  /* 0x000000021e187819 */ /* 0x000fc800000006ff */
[-C--:B------:R-:W-:Y:S02]  /*0bd0*/  LEA.HI R45, R48, R11.reuse, RZ, 0xf ;  /* 0x0000000b302d7211 */ /* 0x080fe400078f78ff */
[-C--:B------:R-:W-:Y:S02]  /*0be0*/  LEA.HI R28, R28, R11.reuse, RZ, 0x10 ;  /* 0x0000000b1c1c7211 */ /* 0x080fe400078f80ff */
[-C--:B------:R-:W-:Y:S02]  /*0bf0*/  LEA.HI R38, R38, R11.reuse, RZ, 0xf ;  /* 0x0000000b26267211 */ /* 0x080fe400078f78ff */
[-C--:B------:R-:W-:Y:S02]  /*0c00*/  LEA.HI R41, R44, R11.reuse, RZ, 0xf ;  /* 0x0000000b2c297211 */ /* 0x080fe400078f78ff */
[----:B------:R-:W-:Y:S01]  /*0c10*/  LEA.HI R48, R50, R11, RZ, 0xf ;  /* 0x0000000b32307211 */ /* 0x000fe200078f78ff */
[----:B------:R-:W-:Y:S01]  /*0c20*/  IMAD.SHL.U32 R11, R30, 0x2, RZ ;  /* 0x000000021e0b7824 */ /* 0x000fe200078e00ff */
[-C--:B------:R-:W-:Y:S01]  /*0c30*/  LEA.HI R25, R39, R24.reuse, RZ, 0x10 ;  /* 0x0000001827197211 */ /* 0x080fe200078f80ff */
[----:B------:R-:W-:Y:S01]  /*0c40*/  IMAD R39, R40, 0xe38f, RZ ;  /* 0x0000e38f28277824 */ /* 0x000fe200078e02ff */
[----:B------:R-:W-:Y:S01]  /*0c50*/  SHF.R.U32.HI R40, RZ, 0x14, R43 ;  /* 0x00000014ff287819 */ /* 0x000fe2000001162b */
[----:B------:R-:W-:Y:S01]  /*0c60*/  IMAD.IADD R26, R11, 0x1, R26 ;  /* 0x000000010b1a7824 */ /* 0x000fe200078e021a */
[----:B------:R-:W-:Y:S01]  /*0c70*/  ISETP.GT.U32.AND P0, PT, R25, 0xf, PT ;  /* 0x0000000f1900780c */ /* 0x000fe20003f04070 */
[----:B------:R-:W-:Y:S01]  /*0c80*/  IMAD R30, R30, 0x36, R19 ;  /* 0x000000361e1e7824 */ /* 0x000fe200078e0213 */
[----:B------:R-:W-:Y:S01]  /*0c90*/  SHF.R.U32.HI R25, RZ, 0x14, R39 ;  /* 0x00000014ff197819 */ /* 0x000fe20000011627 */
[----:B------:R-:W-:Y:S01]  /*0ca0*/  IMAD R13, R40, 0x240, R13 ;  /* 0x00000240280d7824 */ /* 0x000fe200078e020d */
[----:B------:R-:W-:Y:S01]  /*0cb0*/  ISETP.GT.U32.OR P0, PT, R26, 0x7, P0 ;  /* 0x000000071a00780c */ /* 0x000fe20000704470 */
[----:B------:R-:W-:Y:S01]  /*0cc0*/  IMAD.IADD R40, R11, 0x1, R40 ;  /* 0x000000010b287824 */ /* 0x000fe200078e0228 */
[-C--:B------:R-:W-:Y:S01]  /*0cd0*/  LEA.HI R26, R39, R24.reuse, RZ, 0xd ;  /* 0x00000018271a7211 */ /* 0x080fe200078f68ff */
[----:B------:R-:W-:Y:S01]  /*0ce0*/  IMAD R14, R25, 0x240, R14 ;  /* 0x00000240190e7824 */ /* 0x000fe200078e020e */
[----:B------:R-:W-:-:S02]  /*0cf0*/  LEA.HI R39, R43, R24, RZ, 0xd ;  /* 0x000000182b277211 */ /* 0x000fc400078f68ff */
[----:B------:R-:W-:Y:S02]  /*0d00*/  SHF.R.U32.HI R43, RZ, 0x14, R47 ;  /* 0x00000014ff2b7819 */ /* 0x000fe4000001162f */
[-C--:B------:R-:W-:Y:S02]  /*0d10*/  LEA.HI R44, R47, R24.reuse, RZ, 0xd ;  /* 0x000000182f2c7211 */ /* 0x080fe400078f68ff */
[----:B------:R-:W-:Y:S01]  /*0d20*/  LEA.HI R47, R49, R24, RZ, 0xd ;  /* 0x00000018312f7211 */ /* 0x000fe200078f68ff */
[----:B------:R-:W-:Y:S01]  /*0d30*/  IMAD R12, R43, 0x240, R12 ;  /* 0x000002402b0c7824 */ /* 0x000fe200078e020c */
[----:B------:R-:W-:Y:S01]  /*0d40*/  SHF.R.U32.HI R24, RZ, 0x14, R49 ;  /* 0x00000014ff187819 */ /* 0x000fe20000011631 */
[C---:B------:R-:W-:Y:S01]  /*0d50*/  IMAD.IADD R43, R11.reuse, 0x1, R43 ;  /* 0x000000010b2b7824 */ /* 0x040fe200078e022b */
[C---:B------:R-:W-:Y:S02]  /*0d60*/  IADD3 R25, PT, PT, R11.reuse, R25, RZ ;  /* 0x000000190b197210 */ /* 0x040fe40007ffe0ff */
[----:B------:R-:W-:Y:S01]  /*0d70*/  IADD3 R46, PT, PT, R11, R24, RZ ;  /* 0x000000180b2e7210 */ /* 0x000fe20007ffe0ff */
[----:B------:R-:W-:Y:S01]  /*0d80*/  IMAD R11, R24, 0x240, R22 ;  /* 0x00000240180b7824 */ /* 0x000fe200078e0216 */
[----:B------:R-:W-:Y:S01]  /*0d90*/  ISETP.GT.U32.OR P2, PT, R28, 0x2f, P0 ;  /* 0x0000002f1c00780c */ /* 0x000fe20000744470 */
[----:B------:R-:W-:Y:S01]  /*0da0*/  IMAD.IADD R22, R3, 0x1, R20 ;  /* 0x0000000103167824 */ /* 0x000fe200078e0214 */
[----:B------:R-:W-:-:S02]  /*0db0*/  ISETP.GT.U32.AND P0, PT, R26, 0xf, PT ;  /* 0x0000000f1a00780c */ /* 0x000fc40003f04070 */
[----:B------:R-:W-:Y:S02]  /*0dc0*/  ISETP.GT.U32.AND P4, PT, R39, 0xf, PT ;  /* 0x0000000f2700780c */ /* 0x000fe40003f84070 */
[----:B------:R-:W-:Y:S01]  /*0dd0*/  LOP3.LUT R26, R22, 0xffff, RZ, 0xc0, !PT ;  /* 0x0000ffff161a7812 */ /* 0x000fe200078ec0ff */
[----:B------:R-:W-:Y:S01]  /*0de0*/  IMAD.IADD R22, R3, 0x1, R8 ;  /* 0x0000000103167824 */ /* 0x000fe200078e0208 */
[----:B------:R-:W-:Y:S01]  /*0df0*/  ISETP.GT.U32.OR P0, PT, R25, 0x7, P0 ;  /* 0x000000071900780c */ /* 0x000fe20000704470 */
[----:B------:R-:W-:Y:S01]  /*0e00*/  IMAD R25, R10, 0x6, R3 ;  /* 0x000000060a197824 */ /* 0x000fe200078e0203 */
[----:B------:R-:W-:Y:S01]  /*0e10*/  ISETP.GT.U32.OR P4, PT, R40, 0x7, P4 ;  /* 0x000000072800780c */ /* 0x000fe20002784470 */
[----:B------:R-:W-:Y:S01]  /*0e20*/  IMAD R39, R26, 0x2aab, RZ ;  /* 0x00002aab1a277824 */ /* 0x000fe200078e02ff */
[----:B------:R-:W-:Y:S01]  /*0e30*/  LOP3.LUT R22, R22, 0xffff, RZ, 0xc0, !PT ;  /* 0x0000ffff16167812 */ /* 0x000fe200078ec0ff */
[----:B------:R-:W-:Y:S01]  /*0e40*/  IMAD.IADD R28, R25, 0x1, R20 ;  /* 0x00000001191c7824 */ /* 0x000fe200078e0214 */
[----:B------:R-:W-:Y:S01]  /*0e50*/  ISETP.GT.U32.OR P4, PT, R41, 0x2f, P4 ;  /* 0x0000002f2900780c */ /* 0x000fe20002784470 */
[----:B------:R-:W-:Y:S01]  /*0e60*/  IMAD.IADD R40, R25, 0x1, R6 ;  /* 0x0000000119287824 */ /* 0x000fe200078e0206 */
[----:B------:R-:W-:Y:S01]  /*0e70*/  IADD3 R24, PT, PT, R3, R7, RZ ;  /* 0x0000000703187210 */ /* 0x000fe20007ffe0ff */
[----:B------:R-:W-:Y:S01]  /*0e80*/  IMAD R41, R22, 0x2aab, RZ ;  /* 0x00002aab16297824 */ /* 0x000fe200078e02ff */
[----:B------:R-:W-:Y:S01]  /*0e90*/  ISETP.GT.U32.AND P3, PT, R28, 0xb, PT ;  /* 0x0000000b1c00780c */ /* 0x000fe20003f64070 */
[----:B------:R-:W-:Y:S01]  /*0ea0*/  IMAD.IADD R28, R25, 0x1, R8 ;  /* 0x00000001191c7824 */ /* 0x000fe200078e0208 */
[----:B------:R-:W-:Y:S01]  /*0eb0*/  LEA.HI R22, R39, R10, RZ, 0x10 ;  /* 0x0000000a27167211 */ /* 0x000fe200078f80ff */
[----:B------:R-:W-:Y:S01]  /*0ec0*/  IMAD R8, R8, 0x70, R21 ;  /* 0x0000007008087824 */ /* 0x000fe200078e0215 */
[----:B------:R-:W-:-:S02]  /*0ed0*/  LOP3.LUT R26, R24, 0xffff, RZ, 0xc0, !PT ;  /* 0x0000ffff181a7812 */ /* 0x000fc400078ec0ff */
[----:B------:R-:W-:Y:S02]  /*0ee0*/  ISETP.GT.U32.OR P3, PT, R22, 0x1, P3 ;  /* 0x000000011600780c */ /* 0x000fe40001f64470 */
[----:B------:R-:W-:Y:S01]  /*0ef0*/  LEA.HI R22, R41, R10, RZ, 0x10 ;  /* 0x0000000a29167211 */ /* 0x000fe200078f80ff */
[----:B------:R-:W-:Y:S01]  /*0f00*/  IMAD R39, R26, 0x2aab, RZ ;  /* 0x00002aab1a277824 */ /* 0x000fe200078e02ff */
[----:B------:R-:W-:Y:S01]  /*0f10*/  ISETP.GT.U32.AND P1, PT, R28, 0xb, PT ;  /* 0x0000000b1c00780c */ /* 0x000fe20003f24070 */
[----:B------:R-:W-:Y:S01]  /*0f20*/  IMAD.IADD R28, R25, 0x1, R7 ;  /* 0x00000001191c7824 */ /* 0x000fe200078e0207 */
[C---:B------:R-:W-:Y:S01]  /*0f30*/  IADD3 R24, PT, PT, R3.reuse, R6, RZ ;  /* 0x0000000603187210 */ /* 0x040fe20007ffe0ff */
[----:B------:R-:W-:Y:S01]  /*0f40*/  IMAD.IADD R26, R3, 0x1, R5 ;  /* 0x00000001031a7824 */ /* 0x000fe200078e0205 */
[----:B------:R-:W-:Y:S01]  /*0f50*/  ISETP.GT.U32.OR P1, PT, R22, 0x1, P1 ;  /* 0x000000011600780c */ /* 0x000fe20000f24470 */
[----:B------:R-:W-:Y:S01]  /*0f60*/  IMAD R6, R6, 0x70, R27 ;  /* 0x0000007006067824 */ /* 0x000fe200078e021b */
[----:B------:R-:W-:Y:S01]  /*0f70*/  ISETP.GT.U32.OR P0, PT, R38, 0x2f, P0 ;  /* 0x0000002f2600780c */ /* 0x000fe20000704470 */
[----:B------:R-:W-:Y:S01]  /*0f80*/  IMAD R7, R7, 0x70, R18 ;  /* 0x0000007007077824 */ /* 0x000fe200078e0212 */
[----:B------:R-:W-:-:S02]  /*0f90*/  P2R R22, PR, RZ, 0x2 ;  /* 0x00000002ff167803 */ /* 0x000fc40000000000 */
[----:B------:R-:W-:Y:S02]  /*0fa0*/  LOP3.LUT R38, R24, 0xffff, RZ, 0xc0, !PT ;  /* 0x0000ffff18267812 */ /* 0x000fe400078ec0ff */
[----:B------:R-:W-:Y:S02]  /*0fb0*/  LEA.HI R24, R39, R10, RZ, 0x10 ;  /* 0x0000000a27187211 */ /* 0x000fe400078f80ff */
[----:B------:R-:W-:Y:S01]  /*0fc0*/  ISETP.GT.U32.AND P1, PT, R28, 0xb, PT ;  /* 0x0000000b1c00780c */ /* 0x000fe20003f24070 */
[----:B------:R-:W-:Y:S01]  /*0fd0*/  IMAD R39, R38, 0x2aab, RZ ;  /* 0x00002aab26277824 */ /* 0x000fe200078e02ff */
[C---:B------:R-:W-:Y:S01]  /*0fe0*/  IADD3 R28, PT, PT, R3.reuse, R4, RZ ;  /* 0x00000004031c7210 */ /* 0x040fe20007ffe0ff */
[----:B------:R-:W-:Y:S01]  /*0ff0*/  IMAD.IADD R3, R3, 0x1, R2 ;  /* 0x0000000103037824 */ /* 0x000fe200078e0202 */
[----:B------:R-:W-:Y:S02]  /*1000*/  ISETP.GT.U32.OR P1, PT, R24, 0x1, P1 ;  /* 0x000000011800780c */ /* 0x000fe40000f24470 */
[----:B------:R-:W-:-:S02]  /*1010*/  LOP3.LUT R26, R26, 0xffff, RZ, 0xc0, !PT ;  /* 0x0000ffff1a1a7812 */ /* 0x000fc400078ec0ff */
[----:B------:R-:W-:Y:S02]  /*1020*/  P2R R24, PR, RZ, 0x2 ;  /* 0x00000002ff187803 */ /* 0x000fe40000000000 */
[----:B------:R-:W-:Y:S01]  /*1030*/  LOP3.LUT R38, R3, 0xffff, RZ, 0xc0, !PT ;  /* 0x0000ffff03267812 */ /* 0x000fe200078ec0ff */
[----:B------:R-:W-:Y:S01]  /*1040*/  IMAD R41, R26, 0x2aab, RZ ;  /* 0x00002aab1a297824 */ /* 0x000fe200078e02ff */
[----:B------:R-:W-:Y:S02]  /*1050*/  LEA.HI R3, R39, R10, RZ, 0x10 ;  /* 0x0000000a27037211 */ /* 0x000fe400078f80ff */
[----:B------:R-:W-:Y:S02]  /*1060*/  ISETP.GT.U32.AND P1, PT, R40, 0xb, PT ;  /* 0x0000000b2800780c */ /* 0x000fe40003f24070 */
[----:B------:R-:W-:Y:S02]  /*1070*/  ISETP.GT.U32.AND P5, PT, R44, 0xf, PT ;  /* 0x0000000f2c00780c */ /* 0x000fe40003fa4070 */
[----:B------:R-:W-:-:S02]  /*1080*/  ISETP.GT.U32.OR P1, PT, R3, 0x1, P1 ;  /* 0x000000010300780c */ /* 0x000fc40000f24470 */
[----:B------:R-:W-:Y:S01]  /*1090*/  IADD3 R39, PT, PT, R25, R5, RZ ;  /* 0x0000000519277210 */ /* 0x000fe20007ffe0ff */
[----:B------:R-:W-:Y:S01]  /*10a0*/  IMAD R5, R5, 0x70, R0 ;  /* 0x0000007005057824 */ /* 0x000fe200078e0200 */
[----:B------:R-:W-:Y:S01]  /*10b0*/  ISETP.GT.U32.OR P5, PT, R43, 0x7, P5 ;  /* 0x000000072b00780c */ /* 0x000fe20002fa4470 */
[----:B------:R-:W-:Y:S01]  /*10c0*/  VIADD R0, R0, UR4 ;  /* 0x0000000400007c36 */ /* 0x000fe20008000000 */
[----:B------:R-:W-:Y:S02]  /*10d0*/  LOP3.LUT R28, R28, 0xffff, RZ, 0xc0, !PT ;  /* 0x0000ffff1c1c7812 */ /* 0x000fe400078ec0ff */
[----:B------:R-:W-:Y:S02]  /*10e0*/  P2R R26, PR, RZ, 0x2 ;  /* 0x00000002ff1a7803 */ /* 0x000fe40000000000 */
[-C--:B------:R-:W-:Y:S01]  /*10f0*/  LEA.HI R3, R41, R10.reuse, RZ, 0x10 ;  /* 0x0000000a29037211 */ /* 0x080fe200078f80ff */
[----:B------:R-:W-:Y:S01]  /*1100*/  IMAD R43, R28, 0x2aab, RZ ;  /* 0x00002aab1c2b7824 */ /* 0x000fe200078e02ff */
[----:B------:R-:W-:Y:S01]  /*1110*/  ISETP.GT.U32.AND P1, PT, R39, 0xb, PT ;  /* 0x0000000b2700780c */ /* 0x000fe20003f24070 */
[----:B------:R-:W-:Y:S01]  /*1120*/  IMAD R39, R16, 0x24, R9 ;  /* 0x0000002410277824 */ /* 0x000fe200078e0209 */
[----:B------:R-:W-:Y:S01]  /*1130*/  ISETP.GT.U32.OR P5, PT, R45, 0x2f, P5 ;  /* 0x0000002f2d00780c */ /* 0x000fe20002fa4470 */
[----:B------:R-:W-:Y:S01]  /*1140*/  IMAD R45, R38, 0x2aab, RZ ;  /* 0x00002aab262d7824 */ /* 0x000fe200078e02ff */
[----:B------:R-:W-:Y:S01]  /*1150*/  ISETP.GT.U32.OR P1, PT, R3, 0x1, P1 ;  /* 0x000000010300780c */ /* 0x000fe20000f24470 */
[----:B------:R-:W-:Y:S01]  /*1160*/  IMAD.IADD R38, R25, 0x1, R4 ;  /* 0x0000000119267824 */ /* 0x000fe200078e0204 */
[----:B------:R-:W-:Y:S01]  /*1170*/  ISETP.GT.U32.AND P6, PT, R47, 0xf, PT ;  /* 0x0000000f2f00780c */ /* 0x000fe20003fc4070 */
[----:B------:R-:W-:Y:S01]  /*1180*/  IMAD.IADD R25, R25, 0x1, R2 ;  /* 0x0000000119197824 */ /* 0x000fe200078e0202 */
[----:B------:R-:W-:Y:S01]  /*1190*/  P2R R28, PR, RZ, 0x2 ;  /* 0x00000002ff1c7803 */ /* 0x000fe20000000000 */
[----:B------:R-:W-:Y:S01]  /*11a0*/  IMAD R4, R4, 0x70, R29 ;  /* 0x0000007004047824 */ /* 0x000fe200078e021d */
[----:B------:R-:W-:-:S02]  /*11b0*/  LEA.HI R3, R43, R10, RZ, 0x10 ;  /* 0x0000000a2b037211 */ /* 0x000fc400078f80ff */
[----:B------:R-:W-:Y:S02]  /*11c0*/  CS2R R40, SRZ ;  /* 0x0000000000287805 */ /* 0x000fe4000001ff00 */
[----:B------:R-:W-:Y:S01]  /*11d0*/  LEA.HI R9, R45, R10, RZ, 0x10 ;  /* 0x0000000a2d097211 */ /* 0x000fe200078f80ff */
[----:B------:R-:W-:Y:S01]  /*11e0*/  IMAD R10, R10, 0x48, R39 ;  /* 0x000000480a0a7824 */ /* 0x000fe200078e0227 */
[----:B------:R-:W-:Y:S02]  /*11f0*/  ISETP.GT.U32.AND P1, PT, R38, 0xb, PT ;  /* 0x0000000b2600780c */ /* 0x000fe40003f24070 */
[----:B------:R-:W-:Y:S02]  /*1200*/  CS2R R44, SRZ ;  /* 0x00000000002c7805 */ /* 0x000fe4000001ff00 */
[----:B------:R-:W-:Y:S02]  /*1210*/  ISETP.GT.U32.OR P6, PT, R46, 0x7, P6 ;  /* 0x000000072e00780c */ /* 0x000fe400037c4470 */
[----:B------:R-:W-:-:S02]  /*1220*/  ISETP.GT.U32.OR P3, PT, R30, 0xd7, P3 ;  /* 0x000000d71e00780c */ /* 0x000fc40001f64470 */
[----:B------:R-:W-:Y:S02]  /*1230*/  ISETP.GT.U32.OR P1, PT, R3, 0x1, P1 ;  /* 0x000000010300780c */ /* 0x000fe40000f24470 */
[----:B------:R-:W-:Y:S02]  /*1240*/  ISETP.GT.U32.OR P6, PT, R48, 0x2f, P6 ;  /* 0x0000002f3000780c */ /* 0x000fe400037c4470 */
[----:B------:R-:W-:Y:S02]  /*1250*/  P2R R3, PR, RZ, 0x8 ;  /* 0x00000008ff037803 */ /* 0x000fe40000000000 */
[C---:B------:R-:W-:Y:S02]  /*1260*/  ISETP.GT.U32.OR P3, PT, R10.reuse, 0x8e, P0 ;  /* 0x0000008e0a00780c */ /* 0x040fe40000764470 */
[----:B------:R-:W-:Y:S02]  /*1270*/  ISETP.GT.U32.OR P0, PT, R10, 0x8b, P6 ;  /* 0x0000008b0a00780c */ /* 0x000fe40003704470 */
[----:B------:R-:W-:-:S02]  /*1280*/  ISETP.GT.U32.OR P6, PT, R39, 0x46, P3 ;  /* 0x000000462700780c */ /* 0x000fc40001fc4470 */
[----:B------:R-:W-:Y:S02]  /*1290*/  P2R R48, PR, RZ, 0x2 ;  /* 0x00000002ff307803 */ /* 0x000fe40000000000 */
[----:B------:R-:W-:Y:S02]  /*12a0*/  P2R R38, PR, RZ, 0x40 ;  /* 0x00000040ff267803 */ /* 0x000fe40000000000 */
[----:B------:R-:W-:Y:S02]  /*12b0*/  ISETP.NE.AND P6, PT, R36, RZ, PT ;  /* 0x000000ff2400720c */ /* 0x000fe40003fc5270 */
[----:B------:R-:W-:Y:S02]  /*12c0*/  ISETP.GT.U32.AND P1, PT, R25, 0xb, PT ;  /* 0x0000000b1900780c */ /* 0x000fe40003f24070 */
[----:B------:R-:W-:Y:S02]  /*12d0*/  P2R R36, PR, RZ, 0x40 ;  /* 0x00000040ff247803 */ /* 0x000fe40000000000 */
[----:B------:R-:W-:-:S02]  /*12e0*/  ISETP.NE.AND P6, PT, R35, RZ, PT ;  /* 0x000000ff2300720c */ /* 0x000fc40003fc5270 */
[----:B------:R-:W-:Y:S02]  /*12f0*/  ISETP.GT.U32.OR P1, PT, R9, 0x1, P1 ;  /* 0x000000010900780c */ /* 0x000fe40000f24470 */
[----:B------:R-:W-:Y:S02]  /*1300*/  ISETP.GT.U32.OR P2, PT, R10, 0x8f, P2 ;  /* 0x0000008f0a00780c */ /* 0x000fe40001744470 */
[----:B------:R-:W-:Y:S02]  /*1310*/  P2R R35, PR, RZ, 0x40 ;  /* 0x00000040ff237803 */ /* 0x000fe40000000000 */
[----:B------:R-:W-:Y:S02]  /*1320*/  ISETP.NE.AND P6, PT, R34, RZ, PT ;  /* 0x000000ff2200720c */ /* 0x000fe40003fc5270 */
[----:B------:R-:W-:Y:S02]  /*1330*/  P2R R50, PR, RZ, 0x2 ;  /* 0x00000002ff327803 */ /* 0x000fe40000000000 */
[----:B------:R-:W-:-:S02]  /*1340*/  ISETP.GT.U32.OR P1, PT, R39, 0x47, P2 ;  /* 0x000000472700780c */ /* 0x000fc40001724470 */
[----:B------:R-:W-:Y:S02]  /*1350*/  P2R R34, PR, RZ, 0x40 ;  /* 0x00000040ff227803 */ /* 0x000fe40000000000 */
[----:B------:R-:W-:Y:S02]  /*1360*/  ISETP.NE.AND P6, PT, R33, RZ, PT ;  /* 0x000000ff2100720c */ /* 0x000fe40003fc5270 */
[----:B------:R-:W-:Y:S02]  /*1370*/  P2R R9, PR, RZ, 0x2 ;  /* 0x00000002ff097803 */ /* 0x000fe40000000000 */
[----:B------:R-:W-:Y:S02]  /*1380*/  ISETP.GT.U32.OR P1, PT, R10, 0x8c, P5 ;  /* 0x0000008c0a00780c */ /* 0x000fe40002f24470 */
[----:B------:R-:W-:Y:S02]  /*1390*/  P2R R30, PR, RZ, 0x40 ;  /* 0x00000040ff1e7803 */ /* 0x000fe40000000000 */
[----:B------:R-:W-:-:S02]  /*13a0*/  ISETP.NE.AND P6, PT, R32, RZ, PT ;  /* 0x000000ff2000720c */ /* 0x000fc40003fc5270 */
[----:B------:R-:W-:Y:S02]  /*13b0*/  CS2R R32, SRZ ;  /* 0x0000000000207805 */ /* 0x000fe4000001ff00 */
[----:B------:R-:W-:Y:S02]  /*13c0*/  ISETP.GT.U32.OR P2, PT, R10, 0x8d, P4 ;  /* 0x0000008d0a00780c */ /* 0x000fe40002744470 */
[----:B------:R-:W-:Y:S02]  /*13d0*/  ISETP.GT.U32.OR P4, PT, R39, 0x44, P1 ;  /* 0x000000442700780c */ /* 0x000fe40000f84470 */
[----:B------:R-:W-:Y:S01]  /*13e0*/  ISETP.NE.AND P1, PT, R9, RZ, PT ;  /* 0x000000ff0900720c */ /* 0x000fe20003f25270 */
[----:B------:R-:W-:Y:S01]  /*13f0*/  IMAD R9, R20, 0x70, R23 ;  /* 0x0000007014097824 */ /* 0x000fe200078e0217 */
[----:B------:R-:W-:Y:S01]  /*1400*/  P2R R25, PR, RZ, 0x40 ;  /* 0x00000040ff197803 */ /* 0x000fe20000000000 */
[----:B------:R-:W-:Y:S01]  /*1410*/  VIADD R20, R18, UR4 ;  /* 0x0000000412147c36 */ /* 0x000fe20008000000 */
[----:B------:R-:W-:Y:S01]  /*1420*/  ISETP.NE.AND P6, PT, R37, RZ, PT ;  /* 0x000000ff2500720c */ /* 0x000fe20003fc5270 */
[----:B------:R-:W-:Y:S01]  /*1430*/  VIADD R18, R29, UR4 ;  /* 0x000000041d127c36 */ /* 0x000fe20008000000 */
[----:B------:R-:W-:-:S02]  /*1440*/  IADD3 R23, PT, PT, R23, UR4, RZ ;  /* 0x0000000417177c10 */ /* 0x000fc4000fffe0ff */
[----:B------:R-:W-:Y:S02]  /*1450*/  ISETP.GT.U32.OR P3, PT, R39, 0x45, P2 ;  /* 0x000000452700780c */ /* 0x000fe40001764470 */
[----:B------:R-:W-:Y:S02]  /*1460*/  ISETP.GT.U32.OR P6, PT, R23, 0x70, P6 ;  /* 0x000000701700780c */ /* 0x000fe400037c4470 */
[----:B------:R-:W-:Y:S01]  /*1470*/  ISETP.NE.AND P2, PT, R3, RZ, PT ;  /* 0x000000ff0300720c */ /* 0x000fe20003f45270 */
[----:B------:R-:W-:Y:S01]  /*1480*/  VIADD R3, R21, UR4 ;  /* 0x0000000415037c36 */ /* 0x000fe20008000000 */
[----:B------:R-:W-:Y:S02]  /*1490*/  P2R R21, PR, RZ, 0x40 ;  /* 0x00000040ff157803 */ /* 0x000fe40000000000 */
[----:B------:R-:W-:Y:S02]  /*14a0*/  ISETP.NE.AND P6, PT, R25, RZ, PT ;  /* 0x000000ff1900720c */ /* 0x000fe40003fc5270 */
[----:B------:R-:W-:-:S02]  /*14b0*/  IADD3 R27, PT, PT, R27, UR4, RZ ;  /* 0x000000041b1b7c10 */ /* 0x000fc4000fffe0ff */
[----:B------:R-:W-:Y:S01]  /*14c0*/  ISETP.GT.U32.OR P6, PT, R3, 0x70, P6 ;  /* 0x000000700300780c */ /* 0x000fe200037c4470 */
[----:B------:R-:W-:Y:S01]  /*14d0*/  IMAD R3, R2, 0x70, R31 ;  /* 0x0000007002037824 */ /* 0x000fe200078e021f */
[----:B------:R-:W-:Y:S01]  /*14e0*/  ISETP.GT.U32.OR P5, PT, R39, 0x43, P0 ;  /* 0x000000432700780c */ /* 0x000fe200007a4470 */
[----:B------:R-:W-:Y:S01]  /*14f0*/  IMAD.MOV.U32 R2, RZ, RZ, RZ ;  /* 0x000000ffff027224 */ /* 0x000fe200078e00ff */
[----:B------:R-:W-:Y:S02]  /*1500*/  P2R R23, PR, RZ, 0x40 ;  /* 0x00000040ff177803 */ /* 0x000fe40000000000 */
[----:B------:R-:W-:Y:S02]  /*1510*/  ISETP.NE.AND P6, PT, R30, RZ, PT ;  /* 0x000000ff1e00720c */ /* 0x000fe40003fc5270 */
[----:B------:R-:W-:Y:S02]  /*1520*/  ISETP.NE.AND P0, PT, R42, RZ, PT ;  /* 0x000000ff2a00720c */ /* 0x000fe40003f05270 */
[----:B------:R-:W-:-:S02]  /*1530*/  CS2R R42, SRZ ;  /* 0x00000000002a7805 */ /* 0x000fc4000001ff00 */
[----:B------:R-:W-:Y:S02]  /*1540*/  ISETP.GT.U32.OR P6, PT, R20, 0x70, P6 ;  /* 0x000000701400780c */ /* 0x000fe400037c4470 */
[----:B------:R-:W-:Y:S02]  /*1550*/  IADD3 R31, PT, PT, R31, UR4, RZ ;  /* 0x000000041f1f7c10 */ /* 0x000fe4000fffe0ff */
[----:B------:R-:W-:Y:S02]  /*1560*/  P2R R25, PR, RZ, 0x40 ;  /* 0x00000040ff197803 */ /* 0x000fe40000000000 */
[----:B------:R-:W-:Y:S02]  /*1570*/  ISETP.NE.AND P6, PT, R34, RZ, PT ;  /* 0x000000ff2200720c */ /* 0x000fe40003fc5270 */
[----:B------:R-:W-:Y:S02]  /*1580*/  ISETP.GT.U32.OR P0, PT, R31, 0x70, P0 ;  /* 0x000000701f00780c */ /* 0x000fe40000704470 */
[----:B------:R-:W-:-:S02]  /*1590*/  ISETP.GT.U32.OR P6, PT, R27, 0x70, P6 ;  /* 0x000000701b00780c */ /* 0x000fc400037c4470 */
[----:B------:R-:W-:Y:S02]  /*15a0*/  ISETP.GT.U32.OR P1, PT, R17, 0x7, P1 ;  /* 0x000000071100780c */ /* 0x000fe40000f24470 */
[----:B------:R-:W-:Y:S02]  /*15b0*/  P2R R27, PR, RZ, 0x40 ;  /* 0x00000040ff1b7803 */ /* 0x000fe40000000000 */
[----:B------:R-:W-:Y:S02]  /*15c0*/  ISETP.NE.AND P6, PT, R35, RZ, PT ;  /* 0x000000ff2300720c */ /* 0x000fe40003fc5270 */
[C---:B------:R-:W-:Y:S02]  /*15d0*/  ISETP.GT.U32.OR P3, PT, R17.reuse, 0x6, P3 ;  /* 0x000000061100780c */ /* 0x040fe40001f64470 */
[----:B------:R-:W-:Y:S01]  /*15e0*/  ISETP.GT.U32.OR P6, PT, R0, 0x70, P6 ;  /* 0x000000700000780c */ /* 0x000fe200037c4470 */
[----:B------:R-:W-:Y:S01]  /*15f0*/  IMAD R0, R16, 0x36, R19 ;  /* 0x0000003610007824 */ /* 0x000fe200078e0213 */
[----:B------:R-:W-:-:S02]  /*1600*/  ISETP.GT.U32.OR P4, PT, R17, 0x6, P4 ;  /* 0x000000061100780c */ /* 0x000fc40002784470 */
[----:B------:R-:W-:Y:S02]  /*1610*/  P2R R29, PR, RZ, 0x40 ;  /* 0x00000040ff1d7803 */ /* 0x000fe40000000000 */
[----:B------:R-:W-:Y:S02]  /*1620*/  ISETP.NE.AND P6, PT, R36, RZ, PT ;  /* 0x000000ff2400720c */ /* 0x000fe40003fc5270 */
[----:B------:R-:W-:Y:S02]  /*1630*/  ISETP.GT.U32.OR P2, PT, R0, 0x6b, P2 ;  /* 0x0000006b0000780c */ /* 0x000fe40001744470 */
[----:B------:R-:W-:Y:S02]  /*1640*/  ISETP.GT.U32.OR P6, PT, R18, 0x70, P6 ;  /* 0x000000701200780c */ /* 0x000fe400037c4470 */
[----:B------:R-:W-:Y:S02]  /*1650*/  P2R R18, PR, RZ, 0x4 ;  /* 0x00000004ff127803 */ /* 0x000fe40000000000 */
[----:B------:R-:W-:-:S02]  /*1660*/  P2R R49, PR, RZ, 0x40 ;  /* 0x00000040ff317803 */ /* 0x000fc40000000000 */
[----:B------:R-:W-:Y:S01]  /*1670*/  ISETP.NE.AND P6, PT, R38, RZ, PT ;  /* 0x000000ff2600720c */ /* 0x000fe20003fc5270 */
[----:B------:R-:W-:Y:S01]  /*1680*/  HFMA2 R38, -RZ, RZ, 0, 0 ;  /* 0x00000000ff267431 */ /* 0x000fe200000001ff */
[C---:B------:R-:W-:Y:S02]  /*1690*/  ISETP.GT.U32.OR P5, PT, R17.reuse, 0x6, P5 ;  /* 0x000000061100780c */ /* 0x040fe40002fa4470 */
[----:B------:R-:W-:Y:S02]  /*16a0*/  ISETP.GT.U32.OR P2, PT, R17, 0x6, P6 ;  /* 0x000000061100780c */ /* 0x000fe40003744470 */
[----:B------:R-:W-:-:S04]  /*16b0*/  ISETP.NE.AND P6, PT, R18, RZ, PT ;  /* 0x000000ff1200720c */ /* 0x000fc80003fc5270 */
[----:B------:R-:W-:-:S04]  /*16c0*/  ISETP.GT.U32.OR P6, PT, R17, 0x7, P6 ;  /* 0x000000071100780c */ /* 0x000fc800037c4470 */
[----:B---3--:R-:W-:-:S09]  /*16d0*/  P2R R18, PR, RZ, 0x40 ;  /* 0x00000040ff127803 */ /* 0x008fd20000000000 */
.L_x_15:
[----:B------:R-:W0:Y:S01]  /*16e0*/  S2R R34, SR_TID.Z ;  /* 0x0000000000227919 */ /* 0x000e220000002300 */
[----:B------:R-:W1:Y:S01]  /*16f0*/  @!P1 LDC.64 R60, c[0x0][0x388] ;  /* 0x0000e200ff3c9b82 */ /* 0x000e620000000a00 */
[----:B------:R-:W-:Y:S01]  /*1700*/  ISETP.NE.AND P6, PT, R18, RZ, PT ;  /* 0x000000ff1200720c */ /* 0x000fe20003fc5270 */
[----:B------:R-:W0:Y:S01]  /*1710*/  S2R R19, SR_CTAID.Y ;  /* 0x0000000000137919 */ /* 0x000e220000002600 */
[----:B------:R-:W2:Y:S05]  /*1720*/  @!P1 S2R R31, SR_CTAID.Z ;  /* 0x00000000001f9919 */ /* 0x000eaa0000002700 */
[----:B------:R-:W3:Y:S01]  /*1730*/  @!P2 LDC.64 R66, c[0x0][0x388] ;  /* 0x0000e200ff42ab82 */ /* 0x000ee20000000a00 */
[----:B------:R-:W4:Y:S01]  /*1740*/  @!P2 S2R R37, SR_CTAID.Z ;  /* 0x000000000025a919 */ /* 0x000f220000002700 */
[----:B------:R-:W4:Y:S06]  /*1750*/  @!P5 S2R R69, SR_CTAID.Z ;  /* 0x000000000045d919 */ /* 0x000f2c0000002700 */
[----:B------:R-:W3:Y:S01]  /*1760*/  @!P3 LDC.64 R64, c[0x0][0x388] ;  /* 0x0000e200ff40bb82 */ /* 0x000ee20000000a00 */
[----:B------:R-:W1:Y:S01]  /*1770*/  @!P3 S2R R39, SR_CTAID.Z ;  /* 0x000000000027b919 */ /* 0x000e620000002700 */
[----:B------:R-:W1:Y:S06]  /*1780*/  @!P4 S2R R47, SR_CTAID.Z ;  /* 0x00000000002fc919 */ /* 0x000e6c0000002700 */
[----:B------:R-:W3:Y:S01]  /*1790*/  @!P4 LDC.64 R62, c[0x0][0x388] ;  /* 0x0000e200ff3ecb82 */ /* 0x000ee20000000a00 */
[----:B0-----:R-:W-:-:S04]  /*17a0*/  IMAD R59, R34, 0x1c, R19 ;  /* 0x0000001c223b7824 */ /* 0x001fc800078e0213 */
[----:B------:R-:W-:Y:S02]  /*17b0*/  IMAD R59, R59, 0x1c0, RZ ;  /* 0x000001c03b3b7824 */ /* 0x000fe400078e02ff */
[--C-:B--2---:R-:W-:Y:S02]  /*17c0*/  @!P1 IMAD R35, R31, 0x2, R34.reuse ;  /* 0x000000021f239824 */ /* 0x104fe400078e0222 */
[----:B------:R-:W-:Y:S01]  /*17d0*/  IMAD R59, R16, 0x150, R59 ;  /* 0x00000150103b7824 */ /* 0x000fe200078e023b */
[----:B------:R-:W0:Y:S01]  /*17e0*/  @!P5 LDC.64 R30, c[0x0][0x388] ;  /* 0x0000e200ff1edb82 */ /* 0x000e220000000a00 */
[----:B------:R-:W2:Y:S01]  /*17f0*/  S2R R16, SR_TID.Y ;  /* 0x0000000000107919 */ /* 0x000ea20000002200 */
[--C-:B----4-:R-:W-:Y:S01]  /*1800*/  @!P2 IMAD R37, R37, 0x2, R34.reuse ;  /* 0x000000022525a824 */ /* 0x110fe200078e0222 */
[-C--:B------:R-:W-:Y:S02]  /*1810*/  @!P5 LEA R69, R69, R34.reuse, 0x1 ;  /* 0x000000224545d211 */ /* 0x080fe400078e08ff */
[----:B-1----:R-:W-:Y:S01]  /*1820*/  @!P3 LEA R39, R39, R34, 0x1 ;  /* 0x000000222727b211 */ /* 0x002fe200078e08ff */
[----:B------:R-:W-:-:S02]  /*1830*/  @!P4 IMAD R47, R47, 0x2, R34 ;  /* 0x000000022f2fc824 */ /* 0x000fc400078e0222 */
[--C-:B--2---:R-:W-:Y:S01]  /*1840*/  @!P1 IMAD R35, R35, 0x2, R16.reuse ;  /* 0x0000000223239824 */ /* 0x104fe200078e0210 */
[----:B------:R-:W-:Y:S01]  /*1850*/  @!P3 LEA R39, R39, R16, 0x1 ;  /* 0x000000102727b211 */ /* 0x000fe200078e08ff */
[----:B------:R-:W-:Y:S02]  /*1860*/  @!P2 IMAD R37, R37, 0x2, R16 ;  /* 0x000000022525a824 */ /* 0x000fe400078e0210 */
[----:B------:R-:W-:Y:S02]  /*1870*/  @!P1 IMAD R20, R35, 0x40, R2 ;  /* 0x0000004023149824 */ /* 0x000fe400078e0202 */
[--C-:B------:R-:W-:Y:S01]  /*1880*/  @!P5 IMAD R69, R69, 0x2, R16.reuse ;  /* 0x000000024545d824 */ /* 0x100fe200078e0210 */
[-C--:B------:R-:W-:Y:S01]  /*1890*/  @!P2 LEA R37, R37, R2.reuse, 0x6 ;  /* 0x000000022525a211 */ /* 0x080fe200078e30ff */
[----:B------:R-:W-:Y:S02]  /*18a0*/  @!P4 IMAD R47, R47, 0x2, R16 ;  /* 0x000000022f2fc824 */ /* 0x000fe400078e0210 */
[----:B------:R-:W-:Y:S01]  /*18b0*/  @!P1 IMAD R35, R20, 0x12, R15 ;  /* 0x0000001214239824 */ /* 0x000fe200078e020f */
[----:B------:R-:W-:Y:S01]  /*18c0*/  @!P5 LEA R36, R69, R2, 0x6 ;  /* 0x000000024524d211 */ /* 0x000fe200078e30ff */
[----:B------:R-:W-:-:S02]  /*18d0*/  @!P3 IMAD R20, R39, 0x40, R2 ;  /* 0x000000402714b824 */ /* 0x000fc400078e0202 */
[----:B------:R-:W-:Y:S02]  /*18e0*/  @!P4 IMAD R39, R47, 0x40, R2 ;  /* 0x000000402f27c824 */ /* 0x000fe400078e0202 */
[----:B------:R-:W-:-:S04]  /*18f0*/  @!P1 IMAD.WIDE.U32 R60, R35, 0x4, R60 ;  /* 0x00000004233c9825 */ /* 0x000fc800078e003c */
[----:B------:R-:W-:Y:S02]  /*1900*/  @!P2 IMAD R35, R37, 0x12, R14 ;  /* 0x000000122523a824 */ /* 0x000fe400078e020e */
[----:B------:R-:W-:Y:S02]  /*1910*/  @!P3 IMAD R37, R20, 0x12, R13 ;  /* 0x000000121425b824 */ /* 0x000fe400078e020d */
[----:B------:R-:W-:Y:S02]  /*1920*/  @!P4 IMAD R39, R39, 0x12, R12 ;  /* 0x000000122727c824 */ /* 0x000fe400078e020c */
[----:B------:R-:W-:Y:S02]  /*1930*/  @!P5 IMAD R47, R36, 0x12, R11 ;  /* 0x00000012242fd824 */ /* 0x000fe400078e020b */
[----:B---3--:R-:W-:Y:S01]  /*1940*/  @!P2 IMAD.WIDE.U32 R66, R35, 0x4, R66 ;  /* 0x000000042342a825 */ /* 0x008fe200078e0042 */
[----:B------:R-:W1:Y:S03]  /*1950*/  S2R R20, SR_CTAID.X ;  /* 0x0000000000147919 */ /* 0x000e660000002500 */
[----:B------:R-:W-:Y:S01]  /*1960*/  @!P3 IMAD.WIDE.U32 R64, R37, 0x4, R64 ;  /* 0x000000042540b825 */ /* 0x000fe200078e0040 */
[----:B------:R-:W5:Y:S03]  /*1970*/  @!P2 LDG.E.CONSTANT R36, desc[UR6][R66.64] ;  /* 0x000000064224a981 */ /* 0x000f66000c1e9900 */
[----:B------:R-:W-:Y:S01]  /*1980*/  @!P4 IMAD.WIDE.U32 R62, R39, 0x4, R62 ;  /* 0x00000004273ec825 */ /* 0x000fe200078e003e */
[----:B------:R-:W5:Y:S03]  /*1990*/  @!P3 LDG.E.CONSTANT R37, desc[UR6][R64.64] ;  /* 0x000000064025b981 */ /* 0x000f66000c1e9900 */
[----:B0-----:R-:W-:Y:S01]  /*19a0*/  @!P5 IMAD.WIDE.U32 R30, R47, 0x4, R30 ;  /* 0x000000042f1ed825 */ /* 0x001fe200078e001e */
[----:B------:R-:W5:Y:S04]  /*19b0*/  @!P4 LDG.E.CONSTANT R39, desc[UR6][R62.64] ;  /* 0x000000063e27c981 */ /* 0x000f68000c1e9900 */
[----:B------:R-:W5:Y:S01]  /*19c0*/  @!P5 LDG.E.CONSTANT R46, desc[UR6][R30.64] ;  /* 0x000000061e2ed981 */ /* 0x000f62000c1e9900 */
[----:B------:R-:W0:Y:S01]  /*19d0*/  S2R R47, SR_CgaCtaId ;  /* 0x00000000002f7919 */ /* 0x000e220000008800 */
[----:B------:R-:W-:Y:S01]  /*19e0*/  BSSY.RECONVERGENT B0, `(.L_x_0) ;  /* 0x0000013000007945 */ /* 0x000fe20003800200 */
[----:B------:R-:W-:Y:S01]  /*19f0*/  IMAD R58, R34, 0x6c, R0 ;  /* 0x0000006c223a7824 */ /* 0x000fe200078e0200 */
[----:B------:R2:W5:Y:S01]  /*1a00*/  @!P1 LDG.E.CONSTANT R35, desc[UR6][R60.64] ;  /* 0x000000063c239981 */ /* 0x000562000c1e9900 */
[----:B-1----:R-:W-:-:S04]  /*1a10*/  IMAD R59, R20, 0x10, R59 ;  /* 0x00000010143b7824 */ /* 0x002fc800078e023b */
[----:B------:R-:W-:-:S04]  /*1a20*/  IMAD R59, R2, 0x6200, R59 ;  /* 0x00006200023b7824 */ /* 0x000fc800078e023b */
[----:B--2---:R-:W-:Y:S01]  /*1a30*/  VIADD R60, R59, 0xffffff8f ;  /* 0xffffff8f3b3c7836 */ /* 0x004fe20000000000 */
[----:B------:R-:W-:Y:S06]  /*1a40*/  BAR.SYNC.DEFER_BLOCKING 0x0 ;  /* 0x0000000000007b1d */ /* 0x000fec0000010000 */
[----:B------:R-:W-:Y:S05]  /*1a50*/  @P6 BRA `(.L_x_1) ;  /* 0x00000000002c6947 */ /* 0x000fea0003800000 */
[----:B------:R-:W-:Y:S01]  /*1a60*/  ISETP.NE.AND P6, PT, R21, RZ, PT ;  /* 0x000000ff1500720c */ /* 0x000fe20003fc5270 */
[----:B------:R-:W-:-:S12]  /*1a70*/  IMAD.MOV.U32 R59, RZ, RZ, RZ ;  /* 0x000000ffff3b7224 */ /* 0x000fd800078e00ff */
[----:B------:R-:W1:Y:S01]  /*1a80*/  @!P6 LDC.64 R30, c[0x0][0x380] ;  /* 0x0000e000ff1eeb82 */ /* 0x000e620000000a00 */
[----:B------:R-:W-:-:S05]  /*1a90*/  @!P6 IADD3 R61, PT, PT, R9, R60, RZ ;  /* 0x0000003c093de210 */ /* 0x000fca0007ffe0ff */
[----:B-1----:R-:W-:-:S05]  /*1aa0*/  @!P6 IMAD.WIDE R30, R61, 0x4, R30 ;  /* 0x000000043d1ee825 */ /* 0x002fca00078e021e */
[----:B------:R-:W2:Y:S01]  /*1ab0*/  @!P6 LDG.E.CONSTANT R59, desc[UR6][R30.64] ;  /* 0x000000061e3be981 */ /* 0x000ea2000c1e9900 */
[----:B------:R-:W1:Y:S01]  /*1ac0*/  S2UR UR5, SR_CgaCtaId ;  /* 0x00000000000579c3 */ /* 0x000e620000008800 */
[----:B------:R-:W-:Y:S02]  /*1ad0*/  UMOV UR4, 0x400 ;  /* 0x0000040000047882 */ /* 0x000fe40000000000 */
[----:B-1----:R-:W-:-:S06]  /*1ae0*/  ULEA UR4, UR5, UR4, 0x18 ;  /* 0x0000000405047291 */ /* 0x002fcc000f8ec0ff */
[----:B------:R-:W-:-:S05]  /*1af0*/  LEA R62, R58, UR4, 0x2 ;  /* 0x000000043a3e7c11 */ /* 0x000fca000f8e10ff */
[----:B--2---:R1:W-:Y:S02]  /*1b00*/  STS [R62], R59 ;  /* 0x0000003b3e007388 */ /* 0x0043e40000000800 */
.L_x_1:
[----:B------:R-:W-:Y:S05]  /*1b10*/  BSYNC.RECONVERGENT B0 ;  /* 0x0000000000007941 */ /* 0x000fea0003800200 */
.L_x_0:
[----:B------:R-:W-:Y:S01]  /*1b20*/  ISETP.NE.AND P6, PT, R22, RZ, PT ;  /* 0x000000ff1600720c */ /* 0x000fe20003fc5270 */
[----:B------:R-:W-:Y:S03]  /*1b30*/  BSSY.RECONVERGENT B0, `(.L_x_2) ;  /* 0x0000010000007945 */ /* 0x000fe60003800200 */
[----:B------:R-:W-:-:S04]  /*1b40*/  ISETP.GT.U32.OR P6, PT, R58, 0xd6, P6 ;  /* 0x000000d63a00780c */ /* 0x000fc800037c4470 */
[----:B------:R-:W-:-:S04]  /*1b50*/  ISETP.GT.U32.OR P6, PT, R0, 0x6a, P6 ;  /* 0x0000006a0000780c */ /* 0x000fc800037c4470 */
[----:B------:R-:W-:-:S13]  /*1b60*/  ISETP.GT.U32.OR P6, PT, R17, 0x7, P6 ;  /* 0x000000071100780c */ /* 0x000fda00037c4470 */
[----:B------:R-:W-:Y:S05]  /*1b70*/  @P6 BRA `(.L_x_3) ;  /* 0x00000000002c6947 */ /* 0x000fea0003800000 */
[----:B------:R-:W-:Y:S02]  /*1b80*/  ISETP.NE.AND P6, PT, R23, RZ, PT ;  /* 0x000000ff1700720c */ /* 0x000fe40003fc5270 */
[----:B-1----:R-:W-:-:S11]  /*1b90*/  MOV R59, RZ ;  /* 0x000000ff003b7202 */ /* 0x002fd60000000f00 */
[----:B------:R-:W1:Y:S01]  /*1ba0*/  @!P6 LDC.64 R30, c[0x0][0x380] ;  /* 0x0000e000ff1eeb82 */ /* 0x000e620000000a00 */
[----:B------:R-:W-:-:S04]  /*1bb0*/  @!P6 IMAD.IADD R61, R8, 0x1, R60 ;  /* 0x00000001083de824 */ /* 0x000fc800078e023c */
[----:B-1----:R-:W-:-:S05]  /*1bc0*/  @!P6 IMAD.WIDE R30, R61, 0x4, R30 ;  /* 0x000000043d1ee825 */ /* 0x002fca00078e021e */
[----:B------:R-:W2:Y:S01]  /*1bd0*/  @!P6 LDG.E.CONSTANT R59, desc[UR6][R30.64] ;  /* 0x000000061e3be981 */ /* 0x000ea2000c1e9900 */
[----:B------:R-:W1:Y:S01]  /*1be0*/  S2UR UR5, SR_CgaCtaId ;  /* 0x00000000000579c3 */ /* 0x000e620000008800 */
[----:B------:R-:W-:Y:S02]  /*1bf0*/  UMOV UR4, 0x400 ;  /* 0x0000040000047882 */ /* 0x000fe40000000000 */
[----:B-1----:R-:W-:-:S06]  /*1c00*/  ULEA UR4, UR5, UR4, 0x18 ;  /* 0x0000000405047291 */ /* 0x002fcc000f8ec0ff */
[----:B------:R-:W-:-:S05]  /*1c10*/  LEA R62, R58, UR4, 0x2 ;  /* 0x000000043a3e7c11 */ /* 0x000fca000f8e10ff */
[----:B--2---:R2:W-:Y:S02]  /*1c20*/  STS [R62+0x4], R59 ;  /* 0x0000043b3e007388 */ /* 0x0045e40000000800 */
.L_x_3:
[----:B------:R-:W-:Y:S05]  /*1c30*/  BSYNC.RECONVERGENT B0 ;  /* 0x0000000000007941 */ /* 0x000fea0003800200 */
.L_x_2:
[----:B------:R-:W-:Y:S01]  /*1c40*/  ISETP.NE.AND P6, PT, R24, RZ, PT ;  /* 0x000000ff1800720c */ /* 0x000fe20003fc5270 */
[----:B------:R-:W-:Y:S03]  /*1c50*/  BSSY.RECONVERGENT B0, `(.L_x_4) ;  /* 0x0000010000007945 */ /* 0x000fe60003800200 */
[----:B------:R-:W-:-:S04]  /*1c60*/  ISETP.GT.U32.OR P6, PT, R58, 0xd5, P6 ;  /* 0x000000d53a00780c */ /* 0x000fc800037c4470 */
[----:B------:R-:W-:-:S04]  /*1c70*/  ISETP.GT.U32.OR P6, PT, R0, 0x69, P6 ;  /* 0x000000690000780c */ /* 0x000fc800037c4470 */
[----:B------:R-:W-:-:S13]  /*1c80*/  ISETP.GT.U32.OR P6, PT, R17, 0x7, P6 ;  /* 0x000000071100780c */ /* 0x000fda00037c4470 */
[----:B------:R-:W-:Y:S05]  /*1c90*/  @P6 BRA `(.L_x_5) ;  /* 0x00000000002c6947 */ /* 0x000fea0003800000 */
[----:B------:R-:W-:Y:S01]  /*1ca0*/  ISETP.NE.AND P6, PT, R25, RZ, PT ;  /* 0x000000ff1900720c */ /* 0x000fe20003fc5270 */
[----:B-12---:R-:W-:-:S12]  /*1cb0*/  IMAD.MOV.U32 R59, RZ, RZ, RZ ;  /* 0x000000ffff3b7224 */ /* 0x006fd800078e00ff */
        /* <DEDUP_REMOVED lines=9> */
.L_x_5:
[----:B------:R-:W-:Y:S05]  /*1d50*/  BSYNC.RECONVERGENT B0 ;  /* 0x0000000000007941 */ /* 0x000fea0003800200 */
.L_x_4:
[----:B------:R-:W-:Y:S01]  /*1d60*/  ISETP.NE.AND P6, PT, R26, RZ, PT ;  /* 0x000000ff1a00720c */ /* 0x000fe20003fc5270 */
[----:B------:R-:W-:Y:S03]  /*1d70*/  BSSY.RECONVERGENT B0, `(.L_x_6) ;  /* 0x0000010000007945 */ /* 0x000fe60003800200 */
[----:B------:R-:W-:-:S04]  /*1d80*/  ISETP.GT.U32.OR P6, PT, R58, 0xd4, P6 ;  /* 0x000000d43a00780c */ /* 0x000fc800037c4470 */
[----:B------:R-:W-:-:S04]  /*1d90*/  ISETP.GT.U32.OR P6, PT, R0, 0x68, P6 ;  /* 0x000000680000780c */ /* 0x000fc800037c4470 */
[----:B------:R-:W-:-:S13]  /*1da0*/  ISETP.GT.U32.OR P6, PT, R17, 0x7, P6 ;  /* 0x000000071100780c */ /* 0x000fda00037c4470 */
[----:B------:R-:W-:Y:S05]  /*1db0*/  @P6 BRA `(.L_x_7) ;  /* 0x00000000002c6947 */ /* 0x000fea0003800000 */
[----:B------:R-:W-:Y:S01]  /*1dc0*/  ISETP.NE.AND P6, PT, R27, RZ, PT ;  /* 0x000000ff1b00720c */ /* 0x000fe20003fc5270 */
[----:B-123--:R-:W-:-:S12]  /*1dd0*/  IMAD.MOV.U32 R59, RZ, RZ, RZ ;  /* 0x000000ffff3b7224 */ /* 0x00efd800078e00ff */
        /* <DEDUP_REMOVED lines=8> */
[----:B--2---:R4:W-:Y:S02]  /*1e60*/  STS [R62+0xc], R59 ;  /* 0x00000c3b3e007388 */ /* 0x0049e40000000800 */
.L_x_7:
[----:B------:R-:W-:Y:S05]  /*1e70*/  BSYNC.RECONVERGENT B0 ;  /* 0x0000000000007941 */ /* 0x000fea0003800200 */
.L_x_6:
[----:B------:R-:W-:Y:S01]  /*1e80*/  ISETP.NE.AND P6, PT, R28, RZ, PT ;  /* 0x000000ff1c00720c */ /* 0x000fe20003fc5270 */
[----:B------:R-:W-:Y:S03]  /*1e90*/  BSSY.RECONVERGENT B0, `(.L_x_8) ;  /* 0x0000010000007945 */ /* 0x000fe60003800200 */
[----:B------:R-:W-:-:S04]  /*1ea0*/  ISETP.GT.U32.OR P6, PT, R58, 0xd3, P6 ;  /* 0x000000d33a00780c */ /* 0x000fc800037c4470 */
[----:B------:R-:W-:-:S04]  /*1eb0*/  ISETP.GT.U32.OR P6, PT, R0, 0x67, P6 ;  /* 0x000000670000780c */ /* 0x000fc800037c4470 */
[----:B------:R-:W-:-:S13]  /*1ec0*/  ISETP.GT.U32.OR P6, PT, R17, 0x7, P6 ;  /* 0x000000071100780c */ /* 0x000fda00037c4470 */
[----:B------:R-:W-:Y:S05]  /*1ed0*/  @P6 BRA `(.L_x_9) ;  /* 0x00000000002c6947 */ /* 0x000fea0003800000 */
[----:B------:R-:W-:Y:S01]  /*1ee0*/  ISETP.NE.AND P6, PT, R29, RZ, PT ;  /* 0x000000ff1d00720c */ /* 0x000fe20003fc5270 */
[----:B-1234-:R-:W-:-:S12]  /*1ef0*/  IMAD.MOV.U32 R59, RZ, RZ, RZ ;  /* 0x000000ffff3b7224 */ /* 0x01efd800078e00ff */
        /* <DEDUP_REMOVED lines=9> */
.L_x_9:
[----:B------:R-:W-:Y:S05]  /*1f90*/  BSYNC.RECONVERGENT B0 ;  /* 0x0000000000007941 */ /* 0x000fea0003800200 */
.L_x_8:
        /* <DEDUP_REMOVED lines=17> */
.L_x_11:
[----:B------:R-:W-:Y:S05]  /*20b0*/  BSYNC.RECONVERGENT B0 ;  /* 0x0000000000007941 */ /* 0x000fea0003800200 */
.L_x_10:
[----:B------:R-:W-:Y:S01]  /*20c0*/  ISETP.NE.AND P6, PT, R50, RZ, PT ;  /* 0x000000ff3200720c */ /* 0x000fe20003fc5270 */
[----:B------:R-:W-:Y:S01]  /*20d0*/  BSSY.RECONVERGENT B0, `(.L_x_12) ;  /* 0x0000013000007945 */ /* 0x000fe20003800200 */
[----:B-1234-:R-:W-:Y:S02]  /*20e0*/  MOV R62, 0x400 ;  /* 0x00000400003e7802 */ /* 0x01efe40000000f00 */
[----:B------:R-:W-:Y:S02]  /*20f0*/  ISETP.GT.U32.OR P6, PT, R58, 0xd1, P6 ;  /* 0x000000d13a00780c */ /* 0x000fe400037c4470 */
[----:B------:R-:W-:Y:S02]  /*2100*/  IADD3 R30, PT, PT, R62, 0x360, RZ ;  /* 0x000003603e1e7810 */ /* 0x000fe40007ffe0ff */
[----:B------:R-:W-:Y:S02]  /*2110*/  ISETP.GT.U32.OR P6, PT, R0, 0x65, P6 ;  /* 0x000000650000780c */ /* 0x000fe400037c4470 */
[----:B0-----:R-:W-:-:S02]  /*2120*/  LEA R63, R47, R30, 0x18 ;  /* 0x0000001e2f3f7211 */ /* 0x001fc400078ec0ff */
[----:B------:R-:W-:Y:S02]  /*2130*/  ISETP.GT.U32.OR P6, PT, R17, 0x6, P6 ;  /* 0x000000061100780c */ /* 0x000fe400037c4470 */
[----:B------:R-:W0:Y:S11]  /*2140*/  S2R R17, SR_TID.X ;  /* 0x0000000000117919 */ /* 0x000e360000002100 */
[----:B------:R-:W-:Y:S05]  /*2150*/  @P6 BRA `(.L_x_13) ;  /* 0x0000000000286947 */ /* 0x000fea0003800000 */
[----:B------:R-:W1:Y:S01]  /*2160*/  @!P0 LDC.64 R30, c[0x0][0x380] ;  /* 0x0000e000ff1e8b82 */ /* 0x000e620000000a00 */
[----:B------:R-:W-:Y:S02]  /*2170*/  HFMA2 R59, -RZ, RZ, 0, 0 ;  /* 0x00000000ff3b7431 */ /* 0x000fe400000001ff */
        /* <DEDUP_REMOVED lines=8> */
.L_x_13:
[----:B------:R-:W-:Y:S05]  /*2200*/  BSYNC.RECONVERGENT B0 ;  /* 0x0000000000007941 */ /* 0x000fea0003800200 */
.L_x_12:
[C-C-:B------:R-:W-:Y:S01]  /*2210*/  @!P1 IMAD R30, R10.reuse, 0x4, R63.reuse ;  /* 0x000000040a1e9824 */ /* 0x140fe200078e023f */
[CC--:B------:R-:W-:Y:S01]  /*2220*/  @!P2 LEA R31, R10.reuse, R63.reuse, 0x2 ;  /* 0x0000003f0a1fa211 */ /* 0x0c0fe200078e10ff */
[C-C-:B------:R-:W-:Y:S01]  /*2230*/  @!P3 IMAD R64, R10.reuse, 0x4, R63.reuse ;  /* 0x000000040a40b824 */ /* 0x140fe200078e023f */
[C---:B------:R-:W-:Y:S01]  /*2240*/  @!P4 LEA R66, R10.reuse, R63, 0x2 ;  /* 0x0000003f0a42c211 */ /* 0x040fe200078e10ff */
[--C-:B------:R-:W-:Y:S01]  /*2250*/  @!P5 IMAD R65, R10, 0x4, R63.reuse ;  /* 0x000000040a41d824 */ /* 0x100fe200078e023f */
[----:B-----5:R2:W-:Y:S01]  /*2260*/  @!P1 STS [R30], R35 ;  /* 0x000000231e009388 */ /* 0x0205e20000000800 */
[----:B------:R-:W-:Y:S01]  /*2270*/  HFMA2 R61, -RZ, RZ, 0, 0 ;  /* 0x00000000ff3d7431 */ /* 0x000fe200000001ff */
[----:B-1----:R-:W-:Y:S01]  /*2280*/  LEA R58, R47, R62, 0x18 ;  /* 0x0000003e2f3a7211 */ /* 0x002fe200078ec0ff */
[----:B------:R-:W-:Y:S01]  /*2290*/  IMAD R60, R34, 0x120, R63 ;  /* 0x00000120223c7824 */ /* 0x000fe200078e023f */
[----:B------:R2:W-:Y:S01]  /*22a0*/  @!P2 STS [R31+0x4], R36 ;  /* 0x000004241f00a388 */ /* 0x0005e20000000800 */
[----:B0-----:R-:W-:Y:S01]  /*22b0*/  IMAD R59, R16, 0x9, R17 ;  /* 0x00000009103b7824 */ /* 0x001fe200078e0211 */
[----:B------:R-:W-:-:S02]  /*22c0*/  UPLOP3.LUT UP0, UPT, UPT, UPT, UPT, 0x80, 0x8 ;  /* 0x000000000008789c */ /* 0x000fc40003f0f070 */
[----:B------:R2:W-:Y:S04]  /*22d0*/  @!P3 STS [R64+0x8], R37 ;  /* 0x000008254000b388 */ /* 0x0005e80000000800 */
[----:B------:R2:W-:Y:S04]  /*22e0*/  @!P4 STS [R66+0xc], R39 ;  /* 0x00000c274200c388 */ /* 0x0005e80000000800 */
[----:B------:R2:W-:Y:S01]  /*22f0*/  @!P5 STS [R65+0x10], R46 ;  /* 0x0000102e4100d388 */ /* 0x0005e20000000800 */
[----:B------:R-:W-:Y:S06]  /*2300*/  BAR.SYNC.DEFER_BLOCKING 0x0 ;  /* 0x0000000000007b1d */ /* 0x000fec0000010000 */
.L_x_14:
[C---:B--2---:R-:W-:Y:S01]  /*2310*/  IMAD R31, R61.reuse, 0x36, R59 ;  /* 0x000000363d1f7824 */ /* 0x044fe200078e023b */
[----:B------:R-:W-:Y:S01]  /*2320*/  UPLOP3.LUT UP1, UPT, UPT, UPT, UP0, 0x80, 0x8 ;  /* 0x000000000008789c */ /* 0x000fe20003f2f000 */
[----:B------:R-:W-:Y:S01]  /*2330*/  IMAD R61, R61, 0x24, R60 ;  /* 0x000000243d3d7824 */ /* 0x000fe200078e023c */
[----:B------:R-:W-:Y:S01]  /*2340*/  UPLOP3.LUT UP0, UPT, UPT, UPT, UPT, 0x40, 0x4 ;  /* 0x000000000004789c */ /* 0x000fe20003f0e870 */
[----:B------:R-:W-:-:S03]  /*2350*/  IMAD.SHL.U32 R31, R31, 0x2, RZ ;  /* 0x000000021f1f7824 */ /* 0x000fc600078e00ff */
[----:B------:R-:W-:Y:S02]  /*2360*/  LDS R71, [R61] ;  /* 0x000000003d477984 */ /* 0x000fe40000000800 */
[----:B------:R-:W-:Y:S02]  /*2370*/  LEA R62, R31, R58, 0x2 ;  /* 0x0000003a1f3e7211 */ /* 0x000fe400078e10ff */
[----:B------:R-:W-:Y:S04]  /*2380*/  LDS R73, [R61+0x48] ;  /* 0x000048003d497984 */ /* 0x000fe80000000800 */
[----:B------:R-:W0:Y:S04]  /*2390*/  LDS.64 R46, [R62] ;  /* 0x000000003e2e7984 */ /* 0x000e280000000a00 */
[----:B------:R-:W1:Y:S04]  /*23a0*/  LDS.64 R30, [R62+0x90] ;  /* 0x000090003e1e7984 */ /* 0x000e680000000a00 */
[----:B------:R-:W2:Y:S04]  /*23b0*/  LDS R69, [R61+0x90] ;  /* 0x000090003d457984 */ /* 0x000ea80000000800 */
[----:B------:R-:W3:Y:S04]  /*23c0*/  LDS R67, [R61+0xd8] ;  /* 0x0000d8003d437984 */ /* 0x000ee80000000800 */
[----:B------:R-:W-:Y:S04]  /*23d0*/  LDS R39, [R61+0xc] ;  /* 0x00000c003d277984 */ /* 0x000fe80000000800 */
[----:B------:R-:W4:Y:S04]  /*23e0*/  LDS.64 R36, [R62+0x48] ;  /* 0x000048003e247984 */ /* 0x000f280000000a00 */
[----:B------:R-:W5:Y:S04]  /*23f0*/  LDS.64 R34, [R62+0xd8] ;  /* 0x0000d8003e227984 */ /* 0x000f680000000a00 */
[----:B------:R-:W5:Y:S04]  /*2400*/  LDS R64, [R61+0x54] ;  /* 0x000054003d407984 */ /* 0x000f680000000800 */
[----:B------:R-:W5:Y:S04]  /*2410*/  LDS R65, [R61+0x9c] ;  /* 0x00009c003d417984 */ /* 0x000f680000000800 */
[----:B------:R-:W5:Y:S01]  /*2420*/  LDS R63, [R61+0xe4] ;  /* 0x0000e4003d3f7984 */ /* 0x000f620000000800 */
[C---:B0-----:R-:W-:Y:S01]  /*2430*/  FFMA R53, R46.reuse, R71, R53 ;  /* 0x000000472e357223 */ /* 0x041fe20000000035 */
[C---:B------:R-:W-:Y:S01]  /*2440*/  FFMA R54, R71.reuse, R47, R54 ;  /* 0x0000002f47367223 */ /* 0x040fe20000000036 */
[----:B------:R-:W-:Y:S01]  /*2450*/  FFMA R51, R46, R73, R51 ;  /* 0x000000492e337223 */ /* 0x000fe20000000033 */
[----:B------:R-:W-:Y:S01]  /*2460*/  LDS R77, [R61+0x10] ;  /* 0x000010003d4d7984 */ /* 0x000fe20000000800 */
[C---:B-1----:R-:W-:Y:S01]  /*2470*/  FFMA R43, R30.reuse, R71, R43 ;  /* 0x000000471e2b7223 */ /* 0x042fe2000000002b */
[----:B------:R-:W-:Y:S01]  /*2480*/  FFMA R42, R71, R31, R42 ;  /* 0x0000001f472a7223 */ /* 0x000fe2000000002a */
[----:B------:R-:W-:Y:S01]  /*2490*/  FFMA R41, R30, R73, R41 ;  /* 0x000000491e297223 */ /* 0x000fe20000000029 */
[C---:B------:R-:W-:Y:S01]  /*24a0*/  FFMA R71, R73.reuse, R47, R52 ;  /* 0x0000002f49477223 */ /* 0x040fe20000000034 */
[----:B------:R-:W-:Y:S01]  /*24b0*/  FFMA R40, R73, R31, R40 ;  /* 0x0000001f49287223 */ /* 0x000fe20000000028 */
[-C--:B--2---:R-:W-:Y:S01]  /*24c0*/  FFMA R45, R46, R69.reuse, R45 ;  /* 0x000000452e2d7223 */ /* 0x084fe2000000002d */
[----:B------:R-:W-:Y:S01]  /*24d0*/  FFMA R73, R30, R69, R33 ;  /* 0x000000451e497223 */ /* 0x000fe20000000021 */
[C---:B------:R-:W-:Y:S01]  /*24e0*/  FFMA R44, R69.reuse, R47, R44 ;  /* 0x0000002f452c7223 */ /* 0x040fe2000000002c */
[----:B------:R-:W-:Y:S01]  /*24f0*/  FFMA R52, R69, R31, R32 ;  /* 0x0000001f45347223 */ /* 0x000fe20000000020 */
[-C--:B---3--:R-:W-:Y:S01]  /*2500*/  FFMA R55, R46, R67.reuse, R55 ;  /* 0x000000432e377223 */ /* 0x088fe20000000037 */
[----:B------:R-:W-:Y:S01]  /*2510*/  FFMA R57, R30, R67, R57 ;  /* 0x000000431e397223 */ /* 0x000fe20000000039 */
[----:B------:R-:W0:Y:S01]  /*2520*/  LDS R46, [R61+0x18] ;  /* 0x000018003d2e7984 */ /* 0x000e220000000800 */
[C---:B------:R-:W-:Y:S01]  /*2530*/  FFMA R66, R67.reuse, R47, R38 ;  /* 0x0000002f43427223 */ /* 0x040fe20000000026 */
[----:B------:R-:W-:-:S02]  /*2540*/  FFMA R56, R67, R31, R56 ;  /* 0x0000001f43387223 */ /* 0x000fc40000000038 */
[----:B------:R-:W1:Y:S01]  /*2550*/  LDS.64 R32, [R62+0x120] ;  /* 0x000120003e207984 */ /* 0x000e620000000a00 */
[C---:B----4-:R-:W-:Y:S01]  /*2560*/  FFMA R69, R39.reuse, R37, R54 ;  /* 0x0000002527457223 */ /* 0x050fe20000000036 */
[-C--:B------:R-:W-:Y:S02]  /*2570*/  FFMA R53, R36, R39.reuse, R53 ;  /* 0x0000002724357223 */ /* 0x080fe40000000035 */
[----:B------:R-:W2:Y:S01]  /*2580*/  LDS R67, [R61+0x60] ;  /* 0x000060003d437984 */ /* 0x000ea20000000800 */
[----:B-----5:R-:W-:Y:S01]  /*2590*/  FFMA R43, R34, R39, R43 ;  /* 0x00000027222b7223 */ /* 0x020fe2000000002b */
[----:B------:R-:W-:Y:S02]  /*25a0*/  FFMA R42, R39, R35, R42 ;  /* 0x00000023272a7223 */ /* 0x000fe4000000002a */
[----:B------:R-:W3:Y:S01]  /*25b0*/  LDS R54, [R61+0xa8] ;  /* 0x0000a8003d367984 */ /* 0x000ee20000000800 */
[-C--:B------:R-:W-:Y:S01]  /*25c0*/  FFMA R51, R36, R64.reuse, R51 ;  /* 0x0000004024337223 */ /* 0x080fe20000000033 */
[----:B------:R-:W-:Y:S01]  /*25d0*/  FFMA R68, R34, R64, R41 ;  /* 0x0000004022447223 */ /* 0x000fe20000000029 */
[C---:B------:R-:W-:Y:S01]  /*25e0*/  FFMA R70, R64.reuse, R37, R71 ;  /* 0x0000002540467223 */ /* 0x040fe20000000047 */
[----:B------:R-:W-:Y:S01]  /*25f0*/  FFMA R64, R64, R35, R40 ;  /* 0x0000002340407223 */ /* 0x000fe20000000028 */
[C---:B------:R-:W-:Y:S01]  /*2600*/  FFMA R75, R65.reuse, R37, R44 ;  /* 0x00000025414b7223 */ /* 0x040fe2000000002c */
[----:B------:R-:W4:Y:S01]  /*2610*/  LDS R71, [R61+0xf0] ;  /* 0x0000f0003d477984 */ /* 0x000f220000000800 */
[-C--:B------:R-:W-:Y:S01]  /*2620*/  FFMA R73, R34, R65.reuse, R73 ;  /* 0x0000004122497223 */ /* 0x080fe20000000049 */
[----:B------:R-:W-:Y:S01]  /*2630*/  FFMA R45, R36, R65, R45 ;  /* 0x00000041242d7223 */ /* 0x000fe2000000002d */
[-C--:B------:R-:W-:Y:S01]  /*2640*/  FFMA R57, R34, R63.reuse, R57 ;  /* 0x0000003f22397223 */ /* 0x080fe20000000039 */
[----:B------:R-:W5:Y:S01]  /*2650*/  LDS R44, [R61+0x4] ;  /* 0x000004003d2c7984 */ /* 0x000f620000000800 */
[----:B------:R-:W-:Y:S01]  /*2660*/  FFMA R55, R36, R63, R55 ;  /* 0x0000003f24377223 */ /* 0x000fe20000000037 */
[----:B------:R-:W-:Y:S01]  /*2670*/  FFMA R52, R65, R35, R52 ;  /* 0x0000002341347223 */ /* 0x000fe20000000034 */
[C---:B------:R-:W-:Y:S01]  /*2680*/  FFMA R66, R63.reuse, R37, R66 ;  /* 0x000000253f427223 */ /* 0x040fe20000000042 */
[----:B------:R-:W5:Y:S01]  /*2690*/  LDS.64 R40, [R62+0x8] ;  /* 0x000008003e287984 */ /* 0x000f620000000a00 */
[----:B------:R-:W-:-:S03]  /*26a0*/  FFMA R56, R63, R35, R56 ;  /* 0x000000233f387223 */ /* 0x000fc60000000038 */
[----:B------:R-:W5:Y:S04]  /*26b0*/  LDS.64 R38, [R62+0x98] ;  /* 0x000098003e267984 */ /* 0x000f680000000a00 */
[----:B------:R-:W5:Y:S04]  /*26c0*/  LDS R34, [R61+0x4c] ;  /* 0x00004c003d227984 */ /* 0x000f680000000800 */
[----:B------:R-:W-:Y:S01]  /*26d0*/  LDS R72, [R61+0xe0] ;  /* 0x0000e0003d487984 */ /* 0x000fe20000000800 */
[-C--:B0-----:R-:W-:Y:S01]  /*26e0*/  FFMA R53, R30, R46.reuse, R53 ;  /* 0x0000002e1e357223 */ /* 0x081fe20000000035 */
[----:B------:R-:W-:Y:S01]  /*26f0*/  FFMA R69, R46, R31, R69 ;  /* 0x0000001f2e457223 */ /* 0x000fe20000000045 */
[----:B-1----:R-:W-:Y:S01]  /*2700*/  FFMA R36, R32, R46, R43 ;  /* 0x0000002e20247223 */ /* 0x002fe2000000002b */
[----:B------:R-:W-:-:S02]  /*2710*/  FFMA R43, R46, R33, R42 ;  /* 0x000000212e2b7223 */ /* 0x000fc4000000002a */
[----:B------:R-:W0:Y:S01]  /*2720*/  LDS R46, [R61+0x94] ;  /* 0x000094003d2e7984 */ /* 0x000e220000000800 */
[-C--:B--2---:R-:W-:Y:S01]  /*2730*/  FFMA R51, R30, R67.reuse, R51 ;  /* 0x000000431e337223 */ /* 0x084fe20000000033 */
[C---:B------:R-:W-:Y:S01]  /*2740*/  FFMA R68, R32.reuse, R67, R68 ;  /* 0x0000004320447223 */ /* 0x040fe20000000044 */
[C---:B------:R-:W-:Y:S01]  /*2750*/  FFMA R63, R67.reuse, R31, R70 ;  /* 0x0000001f433f7223 */ /* 0x040fe20000000046 */
[-C--:B------:R-:W-:Y:S01]  /*2760*/  FFMA R67, R67, R33.reuse, R64 ;  /* 0x0000002143437223 */ /* 0x080fe20000000040 */
[-C--:B---3--:R-:W-:Y:S01]  /*2770*/  FFMA R64, R32, R54.reuse, R73 ;  /* 0x0000003620407223 */ /* 0x088fe20000000049 */
[----:B------:R-:W-:Y:S01]  /*2780*/  FFMA R73, R54, R33, R52 ;  /* 0x0000002136497223 */ /* 0x000fe20000000034 */
[----:B------:R-:W-:Y:S01]  /*2790*/  FFMA R65, R30, R54, R45 ;  /* 0x000000361e417223 */ /* 0x000fe2000000002d */
[----:B------:R-:W-:Y:S02]  /*27a0*/  FFMA R75, R54, R31, R75 ;  /* 0x0000001f364b7223 */ /* 0x000fe4000000004b */
[----:B------:R-:W1:Y:S01]  /*27b0*/  LDS R54, [R61+0x58] ;  /* 0x000058003d367984 */ /* 0x000e620000000800 */
[-C--:B----4-:R-:W-:Y:S01]  /*27c0*/  FFMA R32, R32, R71.reuse, R57 ;  /* 0x0000004720207223 */ /* 0x090fe20000000039 */
[----:B------:R-:W-:Y:S01]  /*27d0*/  FFMA R30, R30, R71, R55 ;  /* 0x000000471e1e7223 */ /* 0x000fe20000000037 */
[C---:B------:R-:W-:Y:S01]  /*27e0*/  FFMA R55, R71.reuse, R31, R66 ;  /* 0x0000001f47377223 */ /* 0x040fe20000000042 */
[----:B------:R-:W2:Y:S01]  /*27f0*/  LDS R57, [R61+0xdc] ;  /* 0x0000dc003d397984 */ /* 0x000ea20000000800 */
[C---:B-----5:R-:W-:Y:S01]  /*2800*/  FFMA R52, R44.reuse, R47, R53 ;  /* 0x0000002f2c347223 */ /* 0x060fe20000000035 */
[----:B------:R-:W-:Y:S01]  /*2810*/  FFMA R36, R44, R31, R36 ;  /* 0x0000001f2c247223 */ /* 0x000fe20000000024 */
[----:B------:R-:W-:Y:S01]  /*2820*/  FFMA R71, R71, R33, R56 ;  /* 0x0000002147477223 */ /* 0x000fe20000000038 */
[-C--:B------:R-:W-:Y:S01]  /*2830*/  FFMA R69, R40, R44.reuse, R69 ;  /* 0x0000002c28457223 */ /* 0x080fe20000000045 */
[----:B------:R-:W3:Y:S01]  /*2840*/  LDS R56, [R61+0xe8] ;  /* 0x0000e8003d387984 */ /* 0x000ee20000000800 */
[C---:B------:R-:W-:Y:S01]  /*2850*/  FFMA R52, R77.reuse, R37, R52 ;  /* 0x000000254d347223 */ /* 0x040fe20000000034 */
[----:B------:R-:W-:Y:S01]  /*2860*/  FFMA R36, R77, R35, R36 ;  /* 0x000000234d247223 */ /* 0x000fe20000000024 */
[----:B------:R-:W-:-:S02]  /*2870*/  FFMA R53, R38, R44, R43 ;  /* 0x0000002c26357223 */ /* 0x000fc4000000002b */
[----:B------:R-:W4:Y:S01]  /*2880*/  LDS.64 R44, [R62+0x50] ;  /* 0x000050003e2c7984 */ /* 0x000f220000000a00 */
[C---:B------:R-:W-:Y:S01]  /*2890*/  FFMA R51, R34.reuse, R47, R51 ;  /* 0x0000002f22337223 */ /* 0x040fe20000000033 */
[----:B------:R-:W-:Y:S02]  /*28a0*/  FFMA R68, R34, R31, R68 ;  /* 0x0000001f22447223 */ /* 0x000fe40000000044 */
[----:B------:R-:W5:Y:S01]  /*28b0*/  LDS.64 R42, [R62+0xe0] ;  /* 0x0000e0003e2a7984 */ /* 0x000f620000000a00 */
[-C--:B------:R-:W-:Y:S01]  /*28c0*/  FFMA R63, R40, R34.reuse, R63 ;  /* 0x00000022283f7223 */ /* 0x080fe2000000003f */
[----:B------:R-:W-:Y:S02]  /*28d0*/  FFMA R67, R38, R34, R67 ;  /* 0x0000002226437223 */ /* 0x000fe40000000043 */
[----:B------:R-:W5:Y:S01]  /*28e0*/  LDS R34, [R61+0xa0] ;  /* 0x0000a0003d227984 */ /* 0x000f620000000800 */
[C---:B0-----:R-:W-:Y:S01]  /*28f0*/  FFMA R65, R46.reuse, R47, R65 ;  /* 0x0000002f2e417223 */ /* 0x041fe20000000041 */
[----:B------:R-:W-:Y:S01]  /*2900*/  FFMA R64, R46, R31, R64 ;  /* 0x0000001f2e407223 */ /* 0x000fe20000000040 */
[-C--:B------:R-:W-:Y:S01]  /*2910*/  FFMA R75, R40, R46.reuse, R75 ;  /* 0x0000002e284b7223 */ /* 0x080fe2000000004b */
[----:B------:R-:W-:Y:S01]  /*2920*/  FFMA R46, R38, R46, R73 ;  /* 0x0000002e262e7223 */ /* 0x000fe20000000049 */
[----:B-1----:R-:W-:Y:S01]  /*2930*/  FFMA R68, R54, R35, R68 ;  /* 0x0000002336447223 */ /* 0x002fe20000000044 */
[C---:B--2---:R-:W-:Y:S01]  /*2940*/  FFMA R73, R57.reuse, R47, R30 ;  /* 0x0000002f39497223 */ /* 0x044fe2000000001e */
[----:B------:R-:W-:Y:S01]  /*2950*/  FFMA R32, R57, R31, R32 ;  /* 0x0000001f39207223 */ /* 0x000fe20000000020 */
[-C--:B------:R-:W-:Y:S01]  /*2960*/  FFMA R55, R40, R57.reuse, R55 ;  /* 0x0000003928377223 */ /* 0x080fe20000000037 */
[----:B------:R-:W-:Y:S01]  /*2970*/  FFMA R71, R38, R57, R71 ;  /* 0x0000003926477223 */ /* 0x000fe20000000047 */
[-C--:B------:R-:W-:Y:S01]  /*2980*/  FFMA R30, R54, R37.reuse, R51 ;  /* 0x00000025361e7223 */ /* 0x080fe20000000033 */
[----:B------:R-:W0:Y:S01]  /*2990*/  LDS R57, [R61+0x64] ;  /* 0x000064003d397984 */ /* 0x000e220000000800 */
[----:B---3--:R-:W-:-:S03]  /*29a0*/  FFMA R73, R56, R37, R73 ;  /* 0x0000002538497223 */ /* 0x008fc60000000049 */
[----:B------:R-:W1:Y:S01]  /*29b0*/  LDS R51, [R61+0xac] ;  /* 0x0000ac003d337984 */ /* 0x000e620000000800 */
[CC--:B----4-:R-:W-:Y:S01]  /*29c0*/  FFMA R69, R44.reuse, R77.reuse, R69 ;  /* 0x0000004d2c457223 */ /* 0x0d0fe20000000045 */
[C---:B------:R-:W-:Y:S01]  /*29d0*/  FFMA R63, R44.reuse, R54, R63 ;  /* 0x000000362c3f7223 */ /* 0x040fe2000000003f */
[----:B------:R-:W-:Y:S01]  /*29e0*/  FFMA R55, R44, R56, R55 ;  /* 0x000000382c377223 */ /* 0x000fe20000000037 */
[C---:B-----5:R-:W-:Y:S01]  /*29f0*/  FFMA R53, R42.reuse, R77, R53 ;  /* 0x0000004d2a357223 */ /* 0x060fe20000000035 */
[C---:B------:R-:W-:Y:S01]  /*2a00*/  FFMA R67, R42.reuse, R54, R67 ;  /* 0x000000362a437223 */ /* 0x040fe20000000043 */
[----:B------:R-:W2:Y:S01]  /*2a10*/  LDS R77, [R61+0x1c] ;  /* 0x00001c003d4d7984 */ /* 0x000ea20000000800 */
[----:B------:R-:W-:Y:S01]  /*2a20*/  FFMA R71, R42, R56, R71 ;  /* 0x000000382a477223 */ /* 0x000fe20000000047 */
[C---:B------:R-:W-:Y:S01]  /*2a30*/  FFMA R66, R34.reuse, R37, R65 ;  /* 0x0000002522427223 */ /* 0x040fe20000000041 */
[-C--:B------:R-:W-:Y:S01]  /*2a40*/  FFMA R64, R34, R35.reuse, R64 ;  /* 0x0000002322407223 */ /* 0x080fe20000000040 */
[----:B------:R-:W3:Y:S01]  /*2a50*/  LDS R54, [R61+0xf4] ;  /* 0x0000f4003d367984 */ /* 0x000ee20000000800 */
[-C--:B------:R-:W-:Y:S01]  /*2a60*/  FFMA R70, R44, R34.reuse, R75 ;  /* 0x000000222c467223 */ /* 0x080fe2000000004b */
[----:B------:R-:W-:Y:S01]  /*2a70*/  FFMA R34, R42, R34, R46 ;  /* 0x000000222a227223 */ /* 0x000fe2000000002e */
[----:B------:R-:W-:Y:S01]  /*2a80*/  FFMA R35, R56, R35, R32 ;  /* 0x0000002338237223 */ /* 0x000fe20000000020 */
[----:B------:R-:W4:Y:S04]  /*2a90*/  LDS.64 R46, [R62+0x128] ;  /* 0x000128003e2e7984 */ /* 0x000f280000000a00 */
[----:B------:R-:W5:Y:S04]  /*2aa0*/  LDS R37, [R61+0x8] ;  /* 0x000008003d257984 */ /* 0x000f680000000800 */
[----:B------:R-:W5:Y:S04]  /*2ab0*/  LDS R32, [R61+0x50] ;  /* 0x000050003d207984 */ /* 0x000f680000000800 */
[----:B------:R-:W5:Y:S01]  /*2ac0*/  LDS R62, [R61+0x98] ;  /* 0x000098003d3e7984 */ /* 0x000f620000000800 */
[C---:B0-----:R-:W-:Y:S01]  /*2ad0*/  FFMA R65, R57.reuse, R31, R30 ;  /* 0x0000001f39417223 */ /* 0x041fe2000000001e */
[----:B------:R-:W-:Y:S01]  /*2ae0*/  FFMA R68, R57, R33, R68 ;  /* 0x0000002139447223 */ /* 0x000fe20000000044 */
[C---:B------:R-:W-:Y:S01]  /*2af0*/  FFMA R56, R38.reuse, R57, R63 ;  /* 0x0000003926387223 */ /* 0x040fe2000000003f */
[C---:B-1----:R-:W-:Y:S01]  /*2b00*/  FFMA R75, R51.reuse, R31, R66 ;  /* 0x0000001f334b7223 */ /* 0x042fe20000000042 */
[----:B------:R-:W-:Y:S01]  /*2b10*/  FFMA R64, R51, R33, R64 ;  /* 0x0000002133407223 */ /* 0x000fe20000000040 */
[C---:B------:R-:W-:Y:S01]  /*2b20*/  FFMA R70, R38.reuse, R51, R70 ;  /* 0x0000003326467223 */ /* 0x040fe20000000046 */
[----:B------:R-:W0:Y:S01]  /*2b30*/  LDS R63, [R61+0xec] ;  /* 0x0000ec003d3f7984 */ /* 0x000e220000000800 */
[C---:B--2---:R-:W-:Y:S01]  /*2b40*/  FFMA R52, R77.reuse, R31, R52 ;  /* 0x0000001f4d347223 */ /* 0x044fe20000000034 */
[----:B------:R-:W-:Y:S01]  /*2b50*/  FFMA R30, R38, R77, R69 ;  /* 0x0000004d261e7223 */ /* 0x000fe20000000045 */
[C---:B---3--:R-:W-:Y:S01]  /*2b60*/  FFMA R73, R54.reuse, R31, R73 ;  /* 0x0000001f36497223 */ /* 0x048fe20000000049 */
[-C--:B------:R-:W-:Y:S01]  /*2b70*/  FFMA R31, R77, R33.reuse, R36 ;  /* 0x000000214d1f7223 */ /* 0x080fe20000000024 */
[----:B------:R-:W-:Y:S01]  /*2b80*/  FFMA R35, R54, R33, R35 ;  /* 0x0000002136237223 */ /* 0x000fe20000000023 */
[----:B------:R-:W-:Y:S01]  /*2b90*/  FFMA R55, R38, R54, R55 ;  /* 0x0000003626377223 */ /* 0x000fe20000000037 */
[C---:B----4-:R-:W-:Y:S01]  /*2ba0*/  FFMA R36, R46.reuse, R77, R53 ;  /* 0x0000004d2e247223 */ /* 0x050fe20000000035 */
[C---:B------:R-:W-:Y:S01]  /*2bb0*/  FFMA R66, R46.reuse, R57, R67 ;  /* 0x000000392e427223 */ /* 0x040fe20000000043 */
[----:B------:R-:W-:Y:S01]  /*2bc0*/  FFMA R34, R46, R51, R34 ;  /* 0x000000332e227223 */ /* 0x000fe20000000022 */
[----:B------:R-:W1:Y:S01]  /*2bd0*/  LDS R33, [R61+0x14] ;  /* 0x000014003d217984 */ /* 0x000e620000000800 */
[C---:B-----5:R-:W-:Y:S01]  /*2be0*/  FFMA R52, R37.reuse, R40, R52 ;  /* 0x0000002825347223 */ /* 0x060fe20000000034 */
[CC--:B------:R-:W-:Y:S01]  /*2bf0*/  FFMA R31, R37.reuse, R38.reuse, R31 ;  /* 0x00000026251f7223 */ /* 0x0c0fe2000000001f */
[C---:B------:R-:W-:Y:S01]  /*2c00*/  FFMA R30, R37.reuse, R41, R30 ;  /* 0x00000029251e7223 */ /* 0x040fe2000000001e */
[----:B------:R-:W-:Y:S01]  /*2c10*/  FFMA R74, R37, R39, R36 ;  /* 0x00000027254a7223 */ /* 0x000fe20000000024 */
[----:B------:R-:W2:Y:S01]  /*2c20*/  LDS R51, [R61+0x5c] ;  /* 0x00005c003d337984 */ /* 0x000ea20000000800 */
[C---:B------:R-:W-:Y:S01]  /*2c30*/  FFMA R53, R32.reuse, R38, R68 ;  /* 0x0000002620357223 */ /* 0x040fe20000000044 */
[C---:B------:R-:W-:Y:S01]  /*2c40*/  FFMA R76, R32.reuse, R40, R65 ;  /* 0x00000028204c7223 */ /* 0x040fe20000000041 */
[C---:B------:R-:W-:Y:S01]  /*2c50*/  FFMA R68, R32.reuse, R41, R56 ;  /* 0x0000002920447223 */ /* 0x040fe20000000038 */
[----:B------:R-:W3:Y:S01]  /*2c60*/  LDS R37, [R61+0xa4] ;  /* 0x0000a4003d257984 */ /* 0x000ee20000000800 */
[----:B------:R-:W-:Y:S01]  /*2c70*/  FFMA R66, R32, R39, R66 ;  /* 0x0000002720427223 */ /* 0x000fe20000000042 */
[----:B------:R-:W-:Y:S01]  /*2c80*/  FFMA R54, R46, R54, R71 ;  /* 0x000000362e367223 */ /* 0x000fe20000000047 */
[C---:B------:R-:W-:Y:S01]  /*2c90*/  FFMA R75, R62.reuse, R40, R75 ;  /* 0x000000283e4b7223 */ /* 0x040fe2000000004b */
[----:B------:R-:W4:Y:S01]  /*2ca0*/  LDS R57, [R61+0x20] ;  /* 0x000020003d397984 */ /* 0x000f220000000800 */
[C---:B------:R-:W-:Y:S01]  /*2cb0*/  FFMA R65, R62.reuse, R38, R64 ;  /* 0x000000263e417223 */ /* 0x040fe20000000040 */
[C---:B------:R-:W-:Y:S01]  /*2cc0*/  FFMA R70, R62.reuse, R41, R70 ;  /* 0x000000293e467223 */ /* 0x040fe20000000046 */
[----:B------:R-:W-:Y:S01]  /*2cd0*/  FFMA R34, R62, R39, R34 ;  /* 0x000000273e227223 */ /* 0x000fe20000000022 */
[----:B------:R-:W5:Y:S01]  /*2ce0*/  LDS R36, [R61+0x68] ;  /* 0x000068003d247984 */ /* 0x000f620000000800 */
[C---:B------:R-:W-:Y:S01]  /*2cf0*/  FFMA R40, R72.reuse, R40, R73 ;  /* 0x0000002848287223 */ /* 0x040fe20000000049 */
[C---:B------:R-:W-:Y:S01]  /*2d00*/  FFMA R62, R72.reuse, R41, R55 ;  /* 0x00000029483e7223 */ /* 0x040fe20000000037 */
[C---:B------:R-:W-:Y:S01]  /*2d10*/  FFMA R35, R72.reuse, R38, R35 ;  /* 0x0000002648237223 */ /* 0x040fe20000000023 */
[----:B------:R-:W5:Y:S01]  /*2d20*/  LDS R32, [R61+0xb0] ;  /* 0x0000b0003d207984 */ /* 0x000f620000000800 */
[----:B------:R-:W-:Y:S01]  /*2d30*/  FFMA R54, R72, R39, R54 ;  /* 0x0000002748367223 */ /* 0x000fe20000000036 */
[----:B0-----:R-:W-:-:S02]  /*2d40*/  FFMA R55, R63, R44, R40 ;  /* 0x0000002c3f377223 */ /* 0x001fc40000000028 */
[----:B------:R0:W5:Y:S01]  /*2d50*/  LDS R56, [R61+0xf8] ;  /* 0x0000f8003d387984 */ /* 0x0001620000000800 */
[C---:B------:R-:W-:Y:S01]  /*2d60*/  FFMA R35, R63.reuse, R42, R35 ;  /* 0x0000002a3f237223 */ /* 0x040fe20000000023 */
[C---:B------:R-:W-:Y:S01]  /*2d70*/  FFMA R62, R63.reuse, R45, R62 ;  /* 0x0000002d3f3e7223 */ /* 0x040fe2000000003e */
[----:B------:R-:W-:Y:S01]  /*2d80*/  FFMA R64, R63, R43, R54 ;  /* 0x0000002b3f407223 */ /* 0x000fe20000000036 */
[----:B0-----:R-:W-:Y:S02]  /*2d90*/  IMAD.MOV.U32 R61, RZ, RZ, 0x1 ;  /* 0x00000001ff3d7424 */ /* 0x001fe400078e00ff */
[C---:B-1----:R-:W-:Y:S01]  /*2da0*/  FFMA R52, R33.reuse, R44, R52 ;  /* 0x0000002c21347223 */ /* 0x042fe20000000034 */
[C---:B------:R-:W-:Y:S01]  /*2db0*/  FFMA R31, R33.reuse, R42, R31 ;  /* 0x0000002a211f7223 */ /* 0x040fe2000000001f */
[C---:B------:R-:W-:Y:S01]  /*2dc0*/  FFMA R30, R33.reuse, R45, R30 ;  /* 0x0000002d211e7223 */ /* 0x040fe2000000001e */
[----:B------:R-:W-:Y:S01]  /*2dd0*/  FFMA R74, R33, R43, R74 ;  /* 0x0000002b214a7223 */ /* 0x000fe2000000004a */
[C---:B--2---:R-:W-:Y:S01]  /*2de0*/  FFMA R33, R51.reuse, R44, R76 ;  /* 0x0000002c33217223 */ /* 0x044fe2000000004c */
[C---:B------:R-:W-:Y:S01]  /*2df0*/  FFMA R41, R51.reuse, R42, R53 ;  /* 0x0000002a33297223 */ /* 0x040fe20000000035 */
[C---:B------:R-:W-:Y:S01]  /*2e00*/  FFMA R68, R51.reuse, R45, R68 ;  /* 0x0000002d33447223 */ /* 0x040fe20000000044 */
[----:B------:R-:W-:Y:S01]  /*2e10*/  FFMA R66, R51, R43, R66 ;  /* 0x0000002b33427223 */ /* 0x000fe20000000042 */
[C---:B---3--:R-:W-:Y:S01]  /*2e20*/  FFMA R75, R37.reuse, R44, R75 ;  /* 0x0000002c254b7223 */ /* 0x048fe2000000004b */
[C---:B------:R-:W-:Y:S01]  /*2e30*/  FFMA R65, R37.reuse, R42, R65 ;  /* 0x0000002a25417223 */ /* 0x040fe20000000041 */
[C---:B------:R-:W-:Y:S01]  /*2e40*/  FFMA R70, R37.reuse, R45, R70 ;  /* 0x0000002d25467223 */ /* 0x040fe20000000046 */
[----:B------:R-:W-:Y:S01]  /*2e50*/  FFMA R34, R37, R43, R34 ;  /* 0x0000002b25227223 */ /* 0x000fe20000000022 */
[C---:B----4-:R-:W-:Y:S01]  /*2e60*/  FFMA R53, R57.reuse, R38, R52 ;  /* 0x0000002639357223 */ /* 0x050fe20000000034 */
[C---:B------:R-:W-:Y:S01]  /*2e70*/  FFMA R43, R57.reuse, R46, R31 ;  /* 0x0000002e392b7223 */ /* 0x040fe2000000001f */
[C---:B------:R-:W-:Y:S01]  /*2e80*/  FFMA R54, R57.reuse, R39, R30 ;  /* 0x0000002739367223 */ /* 0x040fe2000000001e */
[----:B------:R-:W-:Y:S01]  /*2e90*/  FFMA R42, R57, R47, R74 ;  /* 0x0000002f392a7223 */ /* 0x000fe2000000004a */
[C---:B-----5:R-:W-:Y:S01]  /*2ea0*/  FFMA R51, R36.reuse, R38, R33 ;  /* 0x0000002624337223 */ /* 0x060fe20000000021 */
[C---:B------:R-:W-:Y:S01]  /*2eb0*/  FFMA R41, R36.reuse, R46, R41 ;  /* 0x0000002e24297223 */ /* 0x040fe20000000029 */
[C---:B------:R-:W-:Y:S01]  /*2ec0*/  FFMA R52, R36.reuse, R39, R68 ;  /* 0x0000002724347223 */ /* 0x040fe20000000044 */
[----:B------:R-:W-:Y:S01]  /*2ed0*/  FFMA R40, R36, R47, R66 ;  /* 0x0000002f24287223 */ /* 0x000fe20000000042 */
[C---:B------:R-:W-:Y:S01]  /*2ee0*/  FFMA R45, R32.reuse, R38, R75 ;  /* 0x00000026202d7223 */ /* 0x040fe2000000004b */
[C---:B------:R-:W-:Y:S01]  /*2ef0*/  FFMA R33, R32.reuse, R46, R65 ;  /* 0x0000002e20217223 */ /* 0x040fe20000000041 */
[C---:B------:R-:W-:Y:S01]  /*2f00*/  FFMA R44, R32.reuse, R39, R70 ;  /* 0x00000027202c7223 */ /* 0x040fe20000000046 */
[----:B------:R-:W-:Y:S01]  /*2f10*/  FFMA R32, R32, R47, R34 ;  /* 0x0000002f20207223 */ /* 0x000fe20000000022 */
[C---:B------:R-:W-:Y:S01]  /*2f20*/  FFMA R55, R56.reuse, R38, R55 ;  /* 0x0000002638377223 */ /* 0x040fe20000000037 */
[C---:B------:R-:W-:Y:S01]  /*2f30*/  FFMA R57, R56.reuse, R46, R35 ;  /* 0x0000002e38397223 */ /* 0x040fe20000000023 */
[C---:B------:R-:W-:Y:S01]  /*2f40*/  FFMA R38, R56.reuse, R39, R62 ;  /* 0x0000002738267223 */ /* 0x040fe2000000003e */
[----:B------:R-:W-:Y:S01]  /*2f50*/  FFMA R56, R56, R47, R64 ;  /* 0x0000002f38387223 */ /* 0x000fe20000000040 */
[----:B------:R-:W-:Y:S06]  /*2f60*/  BRA.U UP1, `(.L_x_14) ;  /* 0xfffffff101e87547 */ /* 0x000fec000b83ffff */
[----:B------:R-:W-:-:S04]  /*2f70*/  IADD3 R2, PT, PT, R2, 0x1, RZ ;  /* 0x0000000102027810 */ /* 0x000fc80007ffe0ff */
[----:B------:R-:W-:-:S13]  /*2f80*/  ISETP.NE.AND P6, PT, R2, 0x20, PT ;  /* 0x000000200200780c */ /* 0x000fda0003fc5270 */
[----:B------:R-:W-:Y:S05]  /*2f90*/  @P6 BRA `(.L_x_15) ;  /* 0xffffffe400d06947 */ /* 0x000fea000383ffff */
[----:B------:R-:W0:Y:S01]  /*2fa0*/  S2R R3, SR_TID.Z ;  /* 0x0000000000037919 */ /* 0x000e220000002300 */
[----:B------:R-:W0:Y:S02]  /*2fb0*/  S2R R0, SR_CTAID.Z ;  /* 0x0000000000007919 */ /* 0x000e240000002700 */
[----:B0-----:R-:W-:Y:S02]  /*2fc0*/  IMAD R0, R0, 0x2, R3 ;  /* 0x0000000200007824 */ /* 0x001fe400078e0203 */
[----:B------:R-:W0:Y:S02]  /*2fd0*/  LDC.64 R2, c[0x0][0x390] ;  /* 0x0000e400ff027b82 */ /* 0x000e240000000a00 */
[----:B------:R-:W-:-:S05]  /*2fe0*/  IMAD R19, R0, 0x70, R19 ;  /* 0x0000007000137824 */ /* 0x000fca00078e0213 */
[----:B------:R-:W-:-:S05]  /*2ff0*/  LEA R19, R19, R16, 0x2 ;  /* 0x0000001013137211 */ /* 0x000fca00078e10ff */
[----:B------:R-:W-:-:S04]  /*3000*/  IMAD R20, R19, 0x7, R20 ;  /* 0x0000000713147824 */ /* 0x000fc800078e0214 */
[----:B------:R-:W-:-:S05]  /*3010*/  IMAD R5, R20, 0x8, R17 ;  /* 0x0000000814057824 */ /* 0x000fca00078e0211 */
[----:B------:R-:W-:-:S05]  /*3020*/  SHF.L.U32 R5, R5, 0x1, RZ ;  /* 0x0000000105057819 */ /* 0x000fca00000006ff */
[----:B0-----:R-:W-:-:S05]  /*3030*/  IMAD.WIDE.U32 R2, R5, 0x4, R2 ;  /* 0x0000000405027825 */ /* 0x001fca00078e0002 */
[----:B------:R-:W-:Y:S04]  /*3040*/  STG.E desc[UR6][R2.64], R53 ;  /* 0x0000003502007986 */ /* 0x000fe8000c101906 */
        /* <DEDUP_REMOVED lines=14> */
[----:B------:R-:W-:Y:S01]  /*3130*/  STG.E desc[UR6][R2.64+0x24f84], R56 ;  /* 0x024f843802007986 */ /* 0x000fe2000c101906 */
[----:B------:R-:W-:Y:S05]  /*3140*/  EXIT ;  /* 0x000000000000794d */ /* 0x000fea0003800000 */
.L_x_16:
[----:B------:R-:W-:-:S00]  /*3150*/  BRA `(.L_x_16) ;  /* 0xfffffffc00fc7947 */ /* 0x000fc0000383ffff */
[----:B------:R-:W-:-:S00]  /*3160*/  NOP ;  /* 0x0000000000007918 */ /* 0x000fc00000000000 */
        /* <DEDUP_REMOVED lines=9> */
.L_x_17:


//--------------------- .nv.shared.default_function_kernel0 --------------------------
	.section	.nv.shared.default_function_kernel0,"aw",@nobits
	.sectionflags	@""
	.align	4
.nv.shared.default_function_kernel0:
	.zero		2464


//--------------------- .nv.shared.reserved.0     --------------------------
	.section	.nv.shared.reserved.0,"aw",@nobits
	.weak		__nv_reservedSMEM_offset_0_alias
	.size		__nv_reservedSMEM_offset_0_alias, 0, 64
	.other		__nv_reservedSMEM_offset_0_alias,@"STO_CUDA_RESERVED_SHARED STV_DEFAULT"
__nv_reservedSMEM_offset_0_alias:
	.zero		0
	.zero		64


//--------------------- .nv.constant0.default_function_kernel0 --------------------------
	.section	.nv.constant0.default_function_kernel0,"a",@progbits
	.sectionflags	@""
	.align	4
.nv.constant0.default_function_kernel0:
	.zero		920


//--------------------- SYMBOLS --------------------------

	.type		.nv.reservedSmem.offset0,@object
	.size		.nv.reservedSmem.offset0,0x4
	.type		.nv.reservedSmem.cap,@object
	.size		.nv.reservedSmem.cap,0x4
